def attn_fwd(
    Q,
    K,
    V,
    Out,
    Lse,
    sm_scale,
    stride_qz,
    stride_qh,
    stride_qm,
    stride_qk,
    stride_kz,
    stride_kh,
    stride_kn,
    stride_kk,
    stride_vz,
    stride_vh,
    stride_vn,
    stride_vk,
    stride_oz,
    stride_oh,
    stride_om,
    stride_ok,
    seqlen_q,
    seqlen_k,
    BLOCK_M: tl.constexpr,
    BLOCK_N: tl.constexpr,
    HEAD_DIM: tl.constexpr,
    CAUSAL: tl.constexpr,
):
    start_m = tl.program_id(0)
    off_hz = tl.program_id(1)
    q_off = off_hz * stride_qh
    k_off = off_hz * stride_kh
    v_off = off_hz * stride_vh
    offs_m = start_m * BLOCK_M + tl.arange(0, BLOCK_M)
    offs_d = tl.arange(0, HEAD_DIM)
    offs_n = tl.arange(0, BLOCK_N)
    q_ptrs = Q + q_off + offs_m[:, None] * stride_qm + offs_d[None, :] * stride_qk
    k_ptrs = K + k_off + offs_d[:, None] * stride_kk + offs_n[None, :] * stride_kn
    v_ptrs = V + v_off + offs_n[:, None] * stride_vn + offs_d[None, :] * stride_vk
    m_i = tl.full([BLOCK_M], float("-inf"), dtype=tl.float32)
    l_i = tl.zeros([BLOCK_M], dtype=tl.float32) + 1.0
    acc = tl.zeros([BLOCK_M, HEAD_DIM], dtype=tl.float32)
    q = tl.load(q_ptrs)
    acc, l_i, m_i = _attn_fwd_inner(
        acc,
        l_i,
        m_i,
        q,
        k_ptrs,
        v_ptrs,
        sm_scale,
        stride_kn,
        stride_vn,
        start_m,
        seqlen_k,
        BLOCK_M,
        BLOCK_N,
        HEAD_DIM,
        CAUSAL,
    )
    acc = acc / l_i[:, None]
    lse = m_i + tl.math.log2(l_i) / 1.4426950408889634
    o_ptrs = (
        Out
        + off_hz * stride_oh
        + offs_m[:, None] * stride_om
        + offs_d[None, :] * stride_ok
    )
    tl.store(o_ptrs, acc.to(Out.dtype.element_ty))
    tl.store(Lse + off_hz * seqlen_q + offs_m, lse)

# config = {"BLOCK_M": 128, "BLOCK_N": 32, "HEAD_DIM": 64, "arch": "sm_100", "causal": true, "dtype": "fp16", "num_stages": 2, "num_warps": 8}
# arch = sm_100


// ===== COMPILED SASS (sm_100a) =====

	.target	sm_100a

	.elftype	@"ET_EXEC"


//--------------------- .note.nv.tkinfo           --------------------------
	.section	.note.nv.tkinfo,"",@"SHT_NOTE"
	.sectionflags	@"SHF_NOTE_NV_TKINFO"
	.tkinfo
        /*0018*/ 	.word	0x00000081
        /*0030*/ 	.string	""
        /*0030*/ 	.string	"ptxas-blackwell"
        /*0030*/ 	.string	"Cuda compilation tools, release 12.9, V12.9.86"
        /*0030*/ 	.string	"Build cuda_12.9.r12.9/compiler.36037853_0"
        /*0030*/ 	.string	"-v  -suppress-debug-info  -lineinfo  -arch sm_100a "



//--------------------- .note.nv.cuver            --------------------------
	.section	.note.nv.cuver,"",@"SHT_NOTE"
	.sectionflags	@"SHF_NOTE_NV_CUVER"
        /*0018*/ 	.short	0x0001
        /*001a*/ 	.short	0x0064
        /*001c*/ 	.short	0x0001
        /*001e*/ 	.short	0x0000
        /*0020*/ 	.short	0x0001
        /*0022*/ 	.short	0x0000


//--------------------- .nv.info                  --------------------------
	.section	.nv.info,"",@"SHT_CUDA_INFO"
	.align	4


	//----- nvinfo : EIATTR_REGCOUNT
	.align		4
        /*0000*/ 	.byte	0x04, 0x2f
        /*0002*/ 	.short	(.L_5 - .L_4)
	.align		4
.L_4:
        /*0004*/ 	.word	index@(attn_fwd)
        /*0008*/ 	.word	0x00000067


	//----- nvinfo : EIATTR_FRAME_SIZE
	.align		4
.L_5:
        /*000c*/ 	.byte	0x04, 0x11
        /*000e*/ 	.short	(.L_7 - .L_6)
	.align		4
.L_6:
        /*0010*/ 	.word	index@($__internal_2_$__cuda_sm10x_tcgen05_guardrail_trap_unallocated_columns_being_dealloced)
        /*0014*/ 	.word	0x00000000


	//----- nvinfo : EIATTR_FRAME_SIZE
	.align		4
.L_7:
        /*0018*/ 	.byte	0x04, 0x11
        /*001a*/ 	.short	(.L_9 - .L_8)
	.align		4
.L_8:
        /*001c*/ 	.word	index@($__internal_1_$__cuda_sm10x_tcgen05_guardrail_trap_phase_invalid_during_alloc)
        /*0020*/ 	.word	0x00000000


	//----- nvinfo : EIATTR_FRAME_SIZE
	.align		4
.L_9:
        /*0024*/ 	.byte	0x04, 0x11
        /*0026*/ 	.short	(.L_11 - .L_10)
	.align		4
.L_10:
        /*0028*/ 	.word	index@($__internal_0_$__cuda_sm10x_tcgen05_guardrail_trap_col_being_dealloced_not_returned_by_alloc)
        /*002c*/ 	.word	0x00000000


	//----- nvinfo : EIATTR_FRAME_SIZE
	.align		4
.L_11:
        /*0030*/ 	.byte	0x04, 0x11
        /*0032*/ 	.short	(.L_13 - .L_12)
	.align		4
.L_12:
        /*0034*/ 	.word	index@(attn_fwd)
        /*0038*/ 	.word	0x00000000


	//----- nvinfo : EIATTR_MIN_STACK_SIZE
	.align		4
.L_13:
        /*003c*/ 	.byte	0x04, 0x12
        /*003e*/ 	.short	(.L_15 - .L_14)
	.align		4
.L_14:
        /*0040*/ 	.word	index@(attn_fwd)
        /*0044*/ 	.word	0x00000000
.L_15:


//--------------------- .nv.info.attn_fwd         --------------------------
	.section	.nv.info.attn_fwd,"",@"SHT_CUDA_INFO"
	.sectionflags	@""
	.align	4


	//----- nvinfo : EIATTR_CUDA_API_VERSION
	.align		4
        /*0000*/ 	.byte	0x04, 0x37
        /*0002*/ 	.short	(.L_17 - .L_16)
.L_16:
        /*0004*/ 	.word	0x00000081


	//----- nvinfo : EIATTR_KPARAM_INFO
	.align		4
.L_17:
        /*0008*/ 	.byte	0x04, 0x17
        /*000a*/ 	.short	(.L_19 - .L_18)
.L_18:
        /*000c*/ 	.word	0x00000000
        /*0010*/ 	.short	0x0019
        /*0012*/ 	.short	0x0080
        /*0014*/ 	.byte	0x00, 0xf4, 0x21, 0x00


	//----- nvinfo : EIATTR_KPARAM_INFO
	.align		4
.L_19:
        /*0018*/ 	.byte	0x04, 0x17
        /*001a*/ 	.short	(.L_21 - .L_20)
.L_20:
        /*001c*/ 	.word	0x00000000
        /*0020*/ 	.short	0x0018
        /*0022*/ 	.short	0x0078
        /*0024*/ 	.byte	0x00, 0xf4, 0x21, 0x00


	//----- nvinfo : EIATTR_KPARAM_INFO
	.align		4
.L_21:
        /*0028*/ 	.byte	0x04, 0x17
        /*002a*/ 	.short	(.L_23 - .L_22)
.L_22:
        /*002c*/ 	.word	0x00000000
        /*0030*/ 	.short	0x0017
        /*0032*/ 	.short	0x0070
        /*0034*/ 	.byte	0x00, 0xf0, 0x11, 0x00


	//----- nvinfo : EIATTR_KPARAM_INFO
	.align		4
.L_23:
        /*0038*/ 	.byte	0x04, 0x17
        /*003a*/ 	.short	(.L_25 - .L_24)
.L_24:
        /*003c*/ 	.word	0x00000000
        /*0040*/ 	.short	0x0016
        /*0042*/ 	.short	0x006c
        /*0044*/ 	.byte	0x00, 0xf0, 0x11, 0x00


	//----- nvinfo : EIATTR_KPARAM_INFO
	.align		4
.L_25:
        /*0048*/ 	.byte	0x04, 0x17
        /*004a*/ 	.short	(.L_27 - .L_26)
.L_26:
        /*004c*/ 	.word	0x00000000
        /*0050*/ 	.short	0x0015
        /*0052*/ 	.short	0x0068
        /*0054*/ 	.byte	0x00, 0xf0, 0x11, 0x00


	//----- nvinfo : EIATTR_KPARAM_INFO
	.align		4
.L_27:
        /*0058*/ 	.byte	0x04, 0x17
        /*005a*/ 	.short	(.L_29 - .L_28)
.L_28:
        /*005c*/ 	.word	0x00000000
        /*0060*/ 	.short	0x0014
        /*0062*/ 	.short	0x0064
        /*0064*/ 	.byte	0x00, 0xf0, 0x11, 0x00


	//----- nvinfo : EIATTR_KPARAM_INFO
	.align		4
.L_29:
        /*0068*/ 	.byte	0x04, 0x17
        /*006a*/ 	.short	(.L_31 - .L_30)
.L_30:
        /*006c*/ 	.word	0x00000000
        /*0070*/ 	.short	0x0013
        /*0072*/ 	.short	0x0060
        /*0074*/ 	.byte	0x00, 0xf0, 0x11, 0x00


	//----- nvinfo : EIATTR_KPARAM_INFO
	.align		4
.L_31:
        /*0078*/ 	.byte	0x04, 0x17
        /*007a*/ 	.short	(.L_33 - .L_32)
.L_32:
        /*007c*/ 	.word	0x00000000
        /*0080*/ 	.short	0x0012
        /*0082*/ 	.short	0x005c
        /*0084*/ 	.byte	0x00, 0xf0, 0x11, 0x00


	//----- nvinfo : EIATTR_KPARAM_INFO
	.align		4
.L_33:
        /*0088*/ 	.byte	0x04, 0x17
        /*008a*/ 	.short	(.L_35 - .L_34)
.L_34:
        /*008c*/ 	.word	0x00000000
        /*0090*/ 	.short	0x0011
        /*0092*/ 	.short	0x0058
        /*0094*/ 	.byte	0x00, 0xf0, 0x11, 0x00


	//----- nvinfo : EIATTR_KPARAM_INFO
	.align		4
.L_35:
        /*0098*/ 	.byte	0x04, 0x17
        /*009a*/ 	.short	(.L_37 - .L_36)
.L_36:
        /*009c*/ 	.word	0x00000000
        /*00a0*/ 	.short	0x0010
        /*00a2*/ 	.short	0x0054
        /*00a4*/ 	.byte	0x00, 0xf0, 0x11, 0x00


	//----- nvinfo : EIATTR_KPARAM_INFO
	.align		4
.L_37:
        /*00a8*/ 	.byte	0x04, 0x17
        /*00aa*/ 	.short	(.L_39 - .L_38)
.L_38:
        /*00ac*/ 	.word	0x00000000
        /*00b0*/ 	.short	0x000f
        /*00b2*/ 	.short	0x0050
        /*00b4*/ 	.byte	0x00, 0xf0, 0x11, 0x00


	//----- nvinfo : EIATTR_KPARAM_INFO
	.align		4
.L_39:
        /*00b8*/ 	.byte	0x04, 0x17
        /*00ba*/ 	.short	(.L_41 - .L_40)
.L_40:
        /*00bc*/ 	.word	0x00000000
        /*00c0*/ 	.short	0x000e
        /*00c2*/ 	.short	0x004c
        /*00c4*/ 	.byte	0x00, 0xf0, 0x11, 0x00


	//----- nvinfo : EIATTR_KPARAM_INFO
	.align		4
.L_41:
        /*00c8*/ 	.byte	0x04, 0x17
        /*00ca*/ 	.short	(.L_43 - .L_42)
.L_42:
        /*00cc*/ 	.word	0x00000000
        /*00d0*/ 	.short	0x000d
        /*00d2*/ 	.short	0x0048
        /*00d4*/ 	.byte	0x00, 0xf0, 0x11, 0x00


	//----- nvinfo : EIATTR_KPARAM_INFO
	.align		4
.L_43:
        /*00d8*/ 	.byte	0x04, 0x17
        /*00da*/ 	.short	(.L_45 - .L_44)
.L_44:
        /*00dc*/ 	.word	0x00000000
        /*00e0*/ 	.short	0x000c
        /*00e2*/ 	.short	0x0044
        /*00e4*/ 	.byte	0x00, 0xf0, 0x11, 0x00


	//----- nvinfo : EIATTR_KPARAM_INFO
	.align		4
.L_45:
        /*00e8*/ 	.byte	0x04, 0x17
        /*00ea*/ 	.short	(.L_47 - .L_46)
.L_46:
        /*00ec*/ 	.word	0x00000000
        /*00f0*/ 	.short	0x000b
        /*00f2*/ 	.short	0x0040
        /*00f4*/ 	.byte	0x00, 0xf0, 0x11, 0x00


	//----- nvinfo : EIATTR_KPARAM_INFO
	.align		4
.L_47:
        /*00f8*/ 	.byte	0x04, 0x17
        /*00fa*/ 	.short	(.L_49 - .L_48)
.L_48:
        /*00fc*/ 	.word	0x00000000
        /*0100*/ 	.short	0x000a
        /*0102*/ 	.short	0x003c
        /*0104*/ 	.byte	0x00, 0xf0, 0x11, 0x00


	//----- nvinfo : EIATTR_KPARAM_INFO
	.align		4
.L_49:
        /*0108*/ 	.byte	0x04, 0x17
        /*010a*/ 	.short	(.L_51 - .L_50)
.L_50:
        /*010c*/ 	.word	0x00000000
        /*0110*/ 	.short	0x0009
        /*0112*/ 	.short	0x0038
        /*0114*/ 	.byte	0x00, 0xf0, 0x11, 0x00


	//----- nvinfo : EIATTR_KPARAM_INFO
	.align		4
.L_51:
        /*0118*/ 	.byte	0x04, 0x17
        /*011a*/ 	.short	(.L_53 - .L_52)
.L_52:
        /*011c*/ 	.word	0x00000000
        /*0120*/ 	.short	0x0008
        /*0122*/ 	.short	0x0034
        /*0124*/ 	.byte	0x00, 0xf0, 0x11, 0x00


	//----- nvinfo : EIATTR_KPARAM_INFO
	.align		4
.L_53:
        /*0128*/ 	.byte	0x04, 0x17
        /*012a*/ 	.short	(.L_55 - .L_54)
.L_54:
        /*012c*/ 	.word	0x00000000
        /*0130*/ 	.short	0x0007
        /*0132*/ 	.short	0x0030
        /*0134*/ 	.byte	0x00, 0xf0, 0x11, 0x00


	//----- nvinfo : EIATTR_KPARAM_INFO
	.align		4
.L_55:
        /*0138*/ 	.byte	0x04, 0x17
        /*013a*/ 	.short	(.L_57 - .L_56)
.L_56:
        /*013c*/ 	.word	0x00000000
        /*0140*/ 	.short	0x0006
        /*0142*/ 	.short	0x002c
        /*0144*/ 	.byte	0x00, 0xf0, 0x11, 0x00


	//----- nvinfo : EIATTR_KPARAM_INFO
	.align		4
.L_57:
        /*0148*/ 	.byte	0x04, 0x17
        /*014a*/ 	.short	(.L_59 - .L_58)
.L_58:
        /*014c*/ 	.word	0x00000000
        /*0150*/ 	.short	0x0005
        /*0152*/ 	.short	0x0028
        /*0154*/ 	.byte	0x00, 0xf0, 0x11, 0x00


	//----- nvinfo : EIATTR_KPARAM_INFO
	.align		4
.L_59:
        /*0158*/ 	.byte	0x04, 0x17
        /*015a*/ 	.short	(.L_61 - .L_60)
.L_60:
        /*015c*/ 	.word	0x00000000
        /*0160*/ 	.short	0x0004
        /*0162*/ 	.short	0x0020
        /*0164*/ 	.byte	0x00, 0xf4, 0x21, 0x00


	//----- nvinfo : EIATTR_KPARAM_INFO
	.align		4
.L_61:
        /*0168*/ 	.byte	0x04, 0x17
        /*016a*/ 	.short	(.L_63 - .L_62)
.L_62:
        /*016c*/ 	.word	0x00000000
        /*0170*/ 	.short	0x0003
        /*0172*/ 	.short	0x0018
        /*0174*/ 	.byte	0x00, 0xf4, 0x21, 0x00


	//----- nvinfo : EIATTR_KPARAM_INFO
	.align		4
.L_63:
        /*0178*/ 	.byte	0x04, 0x17
        /*017a*/ 	.short	(.L_65 - .L_64)
.L_64:
        /*017c*/ 	.word	0x00000000
        /*0180*/ 	.short	0x0002
        /*0182*/ 	.short	0x0010
        /*0184*/ 	.byte	0x00, 0xf4, 0x21, 0x00


	//----- nvinfo : EIATTR_KPARAM_INFO
	.align		4
.L_65:
        /*0188*/ 	.byte	0x04, 0x17
        /*018a*/ 	.short	(.L_67 - .L_66)
.L_66:
        /*018c*/ 	.word	0x00000000
        /*0190*/ 	.short	0x0001
        /*0192*/ 	.short	0x0008
        /*0194*/ 	.byte	0x00, 0xf4, 0x21, 0x00


	//----- nvinfo : EIATTR_KPARAM_INFO
	.align		4
.L_67:
        /*0198*/ 	.byte	0x04, 0x17
        /*019a*/ 	.short	(.L_69 - .L_68)
.L_68:
        /*019c*/ 	.word	0x00000000
        /*01a0*/ 	.short	0x0000
        /*01a2*/ 	.short	0x0000
        /*01a4*/ 	.byte	0x00, 0xf4, 0x21, 0x00


	//----- nvinfo : EIATTR_AT_ENTRY_FRAGMENTS
	.align		4
.L_69:
        /*01a8*/ 	.byte	0x04, 0x4f
        /*01aa*/ 	.short	(.L_71 - .L_70)


	//   ....[0]....
.L_70:
        /*01ac*/ 	.word	0x00000004


	//----- nvinfo : EIATTR_RESERVED_SMEM_USED
	.align		4
.L_71:
        /*01b0*/ 	.byte	0x01, 0x41
	.zero		2


	//----- nvinfo : EIATTR_SPARSE_MMA_MASK
	.align		4
        /*01b4*/ 	.byte	0x03, 0x50
        /*01b6*/ 	.short	0x0000


	//----- nvinfo : EIATTR_TCGEN05_1CTA_USED
	.align		4
        /*01b8*/ 	.byte	0x01, 0x51
	.zero		2


	//----- nvinfo : EIATTR_MAXREG_COUNT
	.align		4
        /*01bc*/ 	.byte	0x03, 0x1b
        /*01be*/ 	.short	0x00ff


	//----- nvinfo : EIATTR_NUM_BARRIERS
	.align		4
        /*01c0*/ 	.byte	0x02, 0x4c
        /*01c2*/ 	.byte	0x01
	.zero		1


	//----- nvinfo : EIATTR_INT_WARP_WIDE_INSTR_OFFSETS
	.align		4
        /*01c4*/ 	.byte	0x04, 0x31
        /*01c6*/ 	.short	(.L_73 - .L_72)


	//   ....[0]....
.L_72:
        /*01c8*/ 	.word	0x00000ec0


	//   ....[1]....
        /*01cc*/ 	.word	0x00000f70


	//   ....[2]....
        /*01d0*/ 	.word	0x00001500


	//   ....[3]....
        /*01d4*/ 	.word	0x00001620


	//   ....[4]....
        /*01d8*/ 	.word	0x00003120


	//   ....[5]....
        /*01dc*/ 	.word	0x00005d30


	//   ....[6]....
        /*01e0*/ 	.word	0x00005d80


	//----- nvinfo : EIATTR_COOP_GROUP_MASK_REGIDS
	.align		4
.L_73:
        /*01e4*/ 	.byte	0x04, 0x29
        /*01e6*/ 	.short	(.L_75 - .L_74)


	//   ....[0]....
.L_74:
        /*01e8*/ 	.word	0xffffffff


	//   ....[1]....
        /*01ec*/ 	.word	0xffffffff


	//   ....[2]....
        /*01f0*/ 	.word	0xffffffff


	//   ....[3]....
        /*01f4*/ 	.word	0xffffffff


	//   ....[4]....
        /*01f8*/ 	.word	0xffffffff


	//   ....[5]....
        /*01fc*/ 	.word	0xffffffff


	//   ....[6]....
        /*0200*/ 	.word	0xffffffff


	//   ....[7]....
        /*0204*/ 	.word	0xffffffff


	//----- nvinfo : EIATTR_COOP_GROUP_INSTR_OFFSETS
	.align		4
.L_75:
        /*0208*/ 	.byte	0x04, 0x28
        /*020a*/ 	.short	(.L_77 - .L_76)


	//   ....[0]....
.L_76:
        /*020c*/ 	.word	0x00000060


	//   ....[1]....
        /*0210*/ 	.word	0x00000320


	//   ....[2]....
        /*0214*/ 	.word	0x00001f30


	//   ....[3]....
        /*0218*/ 	.word	0x000027b0


	//   ....[4]....
        /*021c*/ 	.word	0x00003a40


	//   ....[5]....
        /*0220*/ 	.word	0x00003f00


	//   ....[6]....
        /*0224*/ 	.word	0x00005bc0


	//   ....[7]....
        /*0228*/ 	.word	0x00005e30


	//----- nvinfo : EIATTR_VRC_CTA_INIT_COUNT
	.align		4
.L_77:
        /*022c*/ 	.byte	0x02, 0x4a
        /*022e*/ 	.byte	0x80
	.zero		1


	//----- nvinfo : EIATTR_MBARRIER_INSTR_OFFSETS
	.align		4
        /*0230*/ 	.byte	0x04, 0x39
        /*0232*/ 	.short	(.L_79 - .L_78)


	//   ....[0]....
.L_78:
        /*0234*/ 	.word	0x000013a0
        /*0238*/ 	.word	0x000000ff
        /*023c*/ 	.word	0x00007000
        /*0240*/ 	.short	0x0100
        /*0242*/ 	.byte	0x0c
	.zero		1


	//   ....[1]....
        /*0244*/ 	.word	0x00001610
        /*0248*/ 	.word	0x000000ff
        /*024c*/ 	.word	0x00007008
        /*0250*/ 	.short	0x0100
        /*0252*/ 	.byte	0x0c
	.zero		1


	//   ....[2]....
        /*0254*/ 	.word	0x000016e0
        /*0258*/ 	.word	0x000000ff
        /*025c*/ 	.word	0x00005000
        /*0260*/ 	.short	0x0100
        /*0262*/ 	.byte	0x0c
	.zero		1


	//   ....[3]....
        /*0264*/ 	.word	0x00001940
        /*0268*/ 	.word	0x000000ff
        /*026c*/ 	.word	0x00005000
        /*0270*/ 	.short	0x010a
        /*0272*/ 	.byte	0x0c
	.zero		1


	//   ....[4]....
        /*0274*/ 	.word	0x00001ae0
        /*0278*/ 	.word	0x000000ff
        /*027c*/ 	.word	0x00005000
        /*0280*/ 	.short	0x0108
        /*0282*/ 	.byte	0x0c
	.zero		1


	//   ....[5]....
        /*0284*/ 	.word	0x000031e0
        /*0288*/ 	.word	0x000000ff
        /*028c*/ 	.word	0x00007010
        /*0290*/ 	.short	0x0100
        /*0292*/ 	.byte	0x0c
	.zero		1


	//   ....[6]....
        /*0294*/ 	.word	0x00003350
        /*0298*/ 	.word	0x000000ff
        /*029c*/ 	.word	0x00007010
        /*02a0*/ 	.short	0x010a
        /*02a2*/ 	.byte	0x0c
	.zero		1


	//   ....[7]....
        /*02a4*/ 	.word	0x000034f0
        /*02a8*/ 	.word	0x000000ff
        /*02ac*/ 	.word	0x00007010
        /*02b0*/ 	.short	0x0108
        /*02b2*/ 	.byte	0x0c
	.zero		1


	//   ....[8]....
        /*02b4*/ 	.word	0x00003d80
        /*02b8*/ 	.word	0x000000ff
        /*02bc*/ 	.word	0x00000000
        /*02c0*/ 	.short	0x010a
        /*02c2*/ 	.byte	0x32
	.zero		1


	//   ....[9]....
        /*02c4*/ 	.word	0x00004610
        /*02c8*/ 	.word	0x000000ff
        /*02cc*/ 	.word	0x00000000
        /*02d0*/ 	.short	0x010a
        /*02d2*/ 	.byte	0x32
	.zero		1


	//   ....[10]....
        /*02d4*/ 	.word	0x000046a0
        /*02d8*/ 	.word	0x000000ff
        /*02dc*/ 	.word	0x00007000
        /*02e0*/ 	.short	0x0108
        /*02e2*/ 	.byte	0x0c
	.zero		1


	//   ....[11]....
        /*02e4*/ 	.word	0x000046e0
        /*02e8*/ 	.word	0x000000ff
        /*02ec*/ 	.word	0x00007008
        /*02f0*/ 	.short	0x0108
        /*02f2*/ 	.byte	0x0c
	.zero		1


	//   ....[12]....
        /*02f4*/ 	.word	0x00005e50
        /*02f8*/ 	.word	0x000000ff
        /*02fc*/ 	.word	0x00005000
        /*0300*/ 	.short	0x010a
        /*0302*/ 	.byte	0x0c
	.zero		1


	//   ....[13]....
        /*0304*/ 	.word	0x00005e80
        /*0308*/ 	.word	0x000000ff
        /*030c*/ 	.word	0x00007010
        /*0310*/ 	.short	0x010a
        /*0312*/ 	.byte	0x0c
	.zero		1


	//   ....[14]....
        /*0314*/ 	.word	0x00005eb0
        /*0318*/ 	.word	0x000000ff
        /*031c*/ 	.word	0x00000000
        /*0320*/ 	.short	0x010a
        /*0322*/ 	.byte	0x32
	.zero		1


	//   ....[15]....
        /*0324*/ 	.word	0x00005ee0
        /*0328*/ 	.word	0x000000ff
        /*032c*/ 	.word	0x00000000
        /*0330*/ 	.short	0x010a
        /*0332*/ 	.byte	0x32
	.zero		1


	//----- nvinfo : EIATTR_NUM_MBARRIERS
	.align		4
.L_79:
        /*0334*/ 	.byte	0x03, 0x38
        /*0336*/ 	.short	0xffff


	//----- nvinfo : EIATTR_EXIT_INSTR_OFFSETS
	.align		4
        /*0338*/ 	.byte	0x04, 0x1c
        /*033a*/ 	.short	(.L_81 - .L_80)


	//   ....[0]....
.L_80:
        /*033c*/ 	.word	0x00005e40


	//----- nvinfo : EIATTR_REQNTID
	.align		4
.L_81:
        /*0340*/ 	.byte	0x04, 0x10
        /*0342*/ 	.short	(.L_83 - .L_82)
.L_82:
        /*0344*/ 	.word	0x00000100
        /*0348*/ 	.word	0x00000001
        /*034c*/ 	.word	0x00000001


	//----- nvinfo : EIATTR_CRS_STACK_SIZE
	.align		4
.L_83:
        /*0350*/ 	.byte	0x04, 0x1e
        /*0352*/ 	.short	(.L_85 - .L_84)
.L_84:
        /*0354*/ 	.word	0x00000000


	//----- nvinfo : EIATTR_CBANK_PARAM_SIZE
	.align		4
.L_85:
        /*0358*/ 	.byte	0x03, 0x19
        /*035a*/ 	.short	0x0088


	//----- nvinfo : EIATTR_PARAM_CBANK
	.align		4
        /*035c*/ 	.byte	0x04, 0x0a
        /*035e*/ 	.short	(.L_87 - .L_86)
	.align		4
.L_86:
        /*0360*/ 	.word	index@(.nv.constant0.attn_fwd)
        /*0364*/ 	.short	0x0380
        /*0366*/ 	.short	0x0088


	//----- nvinfo : EIATTR_SW_WAR
	.align		4
.L_87:
        /*0368*/ 	.byte	0x04, 0x36
        /*036a*/ 	.short	(.L_89 - .L_88)
.L_88:
        /*036c*/ 	.word	0x00000008
.L_89:


//--------------------- .nv.compat                --------------------------
	.section	.nv.compat,"",@"SHT_CUDA_COMPAT_INFO"
	.align	4
        /*0000*/ 	.byte	0x02, 0x02, 0x02, 0x00, 0x02, 0x05, 0x05, 0x00, 0x02, 0x03, 0x00, 0x00, 0x02, 0x06, 0x01, 0x00


//--------------------- .nv.callgraph             --------------------------
	.section	.nv.callgraph,"",@"SHT_CUDA_CALLGRAPH"
	.align	4
	.sectionentsize	8
	.align		4
        /*0000*/ 	.word	0x00000000
	.align		4
        /*0004*/ 	.word	0xffffffff
	.align		4
        /*0008*/ 	.word	0x00000000
	.align		4
        /*000c*/ 	.word	0xfffffffe
	.align		4
        /*0010*/ 	.word	0x00000000
	.align		4
        /*0014*/ 	.word	0xfffffffd
	.align		4
        /*0018*/ 	.word	0x00000000
	.align		4
        /*001c*/ 	.word	0xfffffffc


//--------------------- .nv.constant4             --------------------------
	.section	.nv.constant4,"a",@progbits
	.align	8
	.align		8
.nv.constant4:
        /*0000*/ 	.dword	_$_str


//--------------------- .text.attn_fwd            --------------------------
	.section	.text.attn_fwd,"ax",@progbits
	.align	128
        .global         attn_fwd
        .type           attn_fwd,@function
        .size           attn_fwd,(.L_x_31 - attn_fwd)
        .other          attn_fwd,@"STO_CUDA_ENTRY STV_DEFAULT"
attn_fwd:
.text.attn_fwd:
[----:B------:R-:W0:Y:S01]  /*0000*/  LDC R1, c[0x0][0x37c] ;  /* 0x0000df00ff017b82 */ /* 0x000e220000000800 */
[----:B------:R-:W1:Y:S02]  /*0010*/  S2R R2, SR_TID.X ;  /* 0x0000000000027919 */ /* 0x000e640000002100 */
[----:B-1----:R-:W-:-:S13]  /*0020*/  ISETP.GE.U32.AND P0, PT, R2, 0x20, PT ;  /* 0x000000200200780c */ /* 0x002fda0003f06070 */
[----:B------:R-:W-:Y:S02]  /*0030*/  VOTEU.ANY UP1, P0 ;  /* 0x0000000000ff7886 */ /* 0x000fe40000020100 */
[----:B0-----:R-:W-:Y:S05]  /*0040*/  BRA.U UP1, `(.L_x_0) ;  /* 0x0000000101b87547 */ /* 0x001fea000b800000 */
[----:B------:R-:W0:Y:S01]  /*0050*/  S2UR UR6, SR_CgaCtaId ;  /* 0x00000000000679c3 */ /* 0x000e220000008800 */
[----:B------:R-:W-:Y:S01]  /*0060*/  NOP ;  /* 0x0000000000007918 */ /* 0x000fe20000000000 */
[----:B------:R-:W-:Y:S02]  /*0070*/  UMOV UR4, 0x40 ;  /* 0x0000004000047882 */ /* 0x000fe40000000000 */
[----:B0-----:R-:W-:-:S09]  /*0080*/  ULEA UR4, UR6, UR4, 0x18 ;  /* 0x0000000406047291 */ /* 0x001fd2000f8ec0ff */
[----:B------:R-:W0:Y:S01]  /*0090*/  LDS.U8 R0, [UR4] ;  /* 0x00000004ff007984 */ /* 0x000e220008000000 */
[----:B------:R-:W-:Y:S02]  /*00a0*/  UMOV UR4, 0x400 ;  /* 0x0000040000047882 */ /* 0x000fe40000000000 */
[----:B------:R-:W-:Y:S01]  /*00b0*/  ULEA UR4, UR6, UR4, 0x18 ;  /* 0x0000000406047291 */ /* 0x000fe2000f8ec0ff */
[----:B0-----:R-:W-:-:S13]  /*00c0*/  ISETP.NE.AND P0, PT, R0, RZ, PT ;  /* 0x000000ff0000720c */ /* 0x001fda0003f05270 */
[----:B------:R-:W-:Y:S05]  /*00d0*/  @P0 BRA `(.L_x_1) ;  /* 0x00000000007c0947 */ /* 0x000fea0003800000 */
[----:B------:R-:W-:-:S13]  /*00e0*/  ELECT P0, URZ, PT ;  /* 0x0000000000ff782f */ /* 0x000fda0003800000 */
[----:B------:R-:W-:Y:S05]  /*00f0*/  @!P0 BRA `(.L_x_2) ;  /* 0x0000000000848947 */ /* 0x000fea0003800000 */
[----:B------:R-:W-:Y:S01]  /*0100*/  UMOV UR5, 0x4 ;  /* 0x0000000400057882 */ /* 0x000fe20000000000 */
[----:B------:R-:W-:Y:S02]  /*0110*/  IMAD.MOV.U32 R5, RZ, RZ, 0x1 ;  /* 0x00000001ff057424 */ /* 0x000fe400078e00ff */
[----:B------:R-:W-:Y:S02]  /*0120*/  IMAD.MOV.U32 R3, RZ, RZ, 0xf ;  /* 0x0000000fff037424 */ /* 0x000fe400078e00ff */
[----:B------:R-:W-:Y:S04]  /*0130*/  DEPBAR.LE SB0, 0x36 ;  /* 0x00008d800000791a */ /* 0x000fe80000000000 */
[----:B------:R-:W0:Y:S02]  /*0140*/  UTCATOMSWS.FIND_AND_SET.ALIGN UP0, UR5, UR5 ;  /* 0x00000005000575e3 */ /* 0x000e240008000800 */
[----:B0-----:R-:W-:-:S04]  /*0150*/  PLOP3.LUT P0, PT, PT, PT, UP0, 0x80, 0x8 ;  /* 0x000000000008781c */ /* 0x001fc80003f0f008 */
[----:B------:R-:W-:-:S04]  /*0160*/  SEL R0, RZ, 0xffffffff, !P0 ;  /* 0xffffffffff007807 */ /* 0x000fc80004000000 */
[----:B------:R-:W-:Y:S01]  /*0170*/  ISETP.NE.AND P0, PT, R0, RZ, PT ;  /* 0x000000ff0000720c */ /* 0x000fe20003f05270 */
[----:B------:R-:W-:-:S12]  /*0180*/  IMAD.U32 R0, RZ, RZ, UR5 ;  /* 0x00000005ff007e24 */ /* 0x000fd8000f8e00ff */
[----:B------:R-:W-:Y:S05]  /*0190*/  @P0 BRA `(.L_x_3) ;  /* 0x0000000000240947 */ /* 0x000fea0003800000 */
.L_x_4:
[----:B------:R-:W-:Y:S05]  /*01a0*/  NANOSLEEP 0x64 ;  /* 0x000000640000795d */ /* 0x000fea0003800000 */
[----:B------:R-:W-:-:S05]  /*01b0*/  UMOV UR5, 0x4 ;  /* 0x0000000400057882 */ /* 0x000fca0000000000 */
[----:B------:R-:W-:Y:S04]  /*01c0*/  DEPBAR.LE SB0, 0x36 ;  /* 0x00008d800000791a */ /* 0x000fe80000000000 */
[----:B------:R-:W0:Y:S02]  /*01d0*/  UTCATOMSWS.FIND_AND_SET.ALIGN UP0, UR5, UR5 ;  /* 0x00000005000575e3 */ /* 0x000e240008000800 */
[----:B0-----:R-:W-:-:S04]  /*01e0*/  PLOP3.LUT P0, PT, PT, PT, UP0, 0x80, 0x8 ;  /* 0x000000000008781c */ /* 0x001fc80003f0f008 */
[----:B------:R-:W-:-:S04]  /*01f0*/  SEL R0, RZ, 0xffffffff, !P0 ;  /* 0xffffffffff007807 */ /* 0x000fc80004000000 */
[----:B------:R-:W-:Y:S01]  /*0200*/  ISETP.NE.AND P0, PT, R0, RZ, PT ;  /* 0x000000ff0000720c */ /* 0x000fe20003f05270 */
[----:B------:R-:W-:-:S12]  /*0210*/  IMAD.U32 R0, RZ, RZ, UR5 ;  /* 0x00000005ff007e24 */ /* 0x000fd8000f8e00ff */
[----:B------:R-:W-:Y:S05]  /*0220*/  @!P0 BRA `(.L_x_4) ;  /* 0xfffffffc00dc8947 */ /* 0x000fea000383ffff */
.L_x_3:
[C---:B------:R-:W-:Y:S01]  /*0230*/  VIADD R4, R0.reuse, 0x10 ;  /* 0x0000001000047836 */ /* 0x040fe20000000000 */
[----:B------:R-:W-:Y:S01]  /*0240*/  UMOV UR5, 0x50 ;  /* 0x0000005000057882 */ /* 0x000fe20000000000 */
[----:B------:R-:W-:Y:S01]  /*0250*/  SHF.L.U32 R3, R3, R0, RZ ;  /* 0x0000000003037219 */ /* 0x000fe200000006ff */
[----:B------:R-:W-:Y:S01]  /*0260*/  ULEA UR5, UR6, UR5, 0x18 ;  /* 0x0000000506057291 */ /* 0x000fe2000f8ec0ff */
[----:B------:R-:W-:Y:S01]  /*0270*/  IMAD.SHL.U32 R0, R0, 0x20, RZ ;  /* 0x0000002000007824 */ /* 0x000fe200078e00ff */
[----:B------:R-:W-:-:S04]  /*0280*/  SHF.L.U32 R4, R5, R4, RZ ;  /* 0x0000000405047219 */ /* 0x000fc800000006ff */
[----:B------:R-:W-:-:S05]  /*0290*/  LOP3.LUT R3, R4, R3, RZ, 0xfc, !PT ;  /* 0x0000000304037212 */ /* 0x000fca00078efcff */
[----:B------:R0:W-:Y:S04]  /*02a0*/  ATOMS.OR RZ, [UR5], R3 ;  /* 0x00000003ffff798c */ /* 0x0001e8000b000005 */
[----:B------:R0:W-:Y:S01]  /*02b0*/  STS [UR4], R0 ;  /* 0x00000000ff007988 */ /* 0x0001e20008000804 */
[----:B------:R-:W-:Y:S05]  /*02c0*/  BRA `(.L_x_2) ;  /* 0x0000000000107947 */ /* 0x000fea0003800000 */
.L_x_1:
[----:B------:R-:W-:Y:S02]  /*02d0*/  MOV R0, 0xffffffff ;  /* 0xffffffff00007802 */ /* 0x000fe40000000f00 */
[----:B------:R-:W-:-:S03]  /*02e0*/  MOV R4, 0x310 ;  /* 0x0000031000047802 */ /* 0x000fc60000000f00 */
[----:B------:R0:W-:Y:S04]  /*02f0*/  STS [UR4], R0 ;  /* 0x00000000ff007988 */ /* 0x0001e80008000804 */
[----:B0-----:R-:W-:Y:S05]  /*0300*/  CALL.REL.NOINC `($__internal_1_$__cuda_sm10x_tcgen05_guardrail_trap_phase_invalid_during_alloc) ;  /* 0x0000005c000c7944 */ /* 0x001fea0003c00000 */
.L_x_2:
[----:B------:R-:W-:Y:S05]  /*0310*/  WARPSYNC.ALL ;  /* 0x0000000000007948 */ /* 0x000fea0003800000 */
[----:B------:R-:W-:Y:S01]  /*0320*/  NOP ;  /* 0x0000000000007918 */ /* 0x000fe20000000000 */
.L_x_0:
[----:B------:R-:W1:Y:S01]  /*0330*/  S2UR UR27, SR_CTAID.X ;  /* 0x00000000001b79c3 */ /* 0x000e620000002500 */
[----:B------:R-:W2:Y:S01]  /*0340*/  LDCU.64 UR4, c[0x0][0x3b0] ;  /* 0x00007600ff0477ac */ /* 0x000ea20008000a00 */
[----:B0-----:R-:W-:Y:S01]  /*0350*/  SHF.R.U32.HI R3, RZ, 0x7, R2 ;  /* 0x00000007ff037819 */ /* 0x001fe20000011602 */
[----:B------:R-:W-:-:S03]  /*0360*/  UMOV UR12, 0x400 ;  /* 0x00000400000c7882 */ /* 0x000fc60000000000 */
[----:B------:R-:W-:Y:S01]  /*0370*/  SGXT.U32 R3, R3, 0x1 ;  /* 0x000000010303781a */ /* 0x000fe20000000000 */
[----:B------:R-:W0:Y:S01]  /*0380*/  LDCU.64 UR32, c[0x0][0x358] ;  /* 0x00006b00ff2077ac */ /* 0x000e220008000a00 */
[----:B------:R-:W3:Y:S08]  /*0390*/  LDC R6, c[0x0][0x3b8] ;  /* 0x0000ee00ff067b82 */ /* 0x000ef00000000800 */
[----:B------:R-:W2:Y:S08]  /*03a0*/  S2UR UR11, SR_CTAID.Y ;  /* 0x00000000000b79c3 */ /* 0x000eb00000002600 */
[----:B------:R-:W4:Y:S01]  /*03b0*/  S2UR UR6, SR_CgaCtaId ;  /* 0x00000000000679c3 */ /* 0x000f220000008800 */
[----:B-1----:R-:W-:-:S06]  /*03c0*/  USHF.L.U32 UR27, UR27, 0x7, URZ ;  /* 0x000000071b1b7899 */ /* 0x002fcc00080006ff */
[----:B------:R-:W-:Y:S01]  /*03d0*/  IMAD.U32 R5, RZ, RZ, UR27 ;  /* 0x0000001bff057e24 */ /* 0x000fe2000f8e00ff */
[----:B------:R-:W1:Y:S01]  /*03e0*/  LDC.64 R10, c[0x0][0x380] ;  /* 0x0000e000ff0a7b82 */ /* 0x000e620000000a00 */
[----:B---3--:R-:W-:-:S03]  /*03f0*/  IMAD R7, R3, R6, RZ ;  /* 0x0000000603077224 */ /* 0x008fc600078e02ff */
[----:B------:R-:W-:Y:S01]  /*0400*/  LOP3.LUT R36, R5, 0x7f, R2, 0xf8, !PT ;  /* 0x0000007f05247812 */ /* 0x000fe200078ef802 */
[----:B------:R-:W-:Y:S01]  /*0410*/  IMAD R9, R6, 0x2, R7 ;  /* 0x0000000206097824 */ /* 0x000fe200078e0207 */
[----:B--2---:R-:W-:-:S03]  /*0420*/  UIMAD UR4, UR11, UR4, URZ ;  /* 0x000000040b0472a4 */ /* 0x004fc6000f8e02ff */
[----:B------:R-:W-:Y:S02]  /*0430*/  IMAD R4, R36, UR5, RZ ;  /* 0x0000000524047c24 */ /* 0x000fe4000f8e02ff */
[----:B------:R-:W-:Y:S01]  /*0440*/  IMAD R15, R6, 0x2, R9 ;  /* 0x00000002060f7824 */ /* 0x000fe200078e0209 */
[----:B------:R-:W-:Y:S01]  /*0450*/  USHF.L.U32 UR7, UR4, 0x1, URZ ;  /* 0x0000000104077899 */ /* 0x000fe200080006ff */
[----:B------:R-:W-:Y:S01]  /*0460*/  IMAD.SHL.U32 R5, R4, 0x2, RZ ;  /* 0x0000000204057824 */ /* 0x000fe200078e00ff */
[----:B------:R-:W-:Y:S01]  /*0470*/  UIMAD.WIDE UR4, UR4, 0x2, URZ ;  /* 0x00000002040478a5 */ /* 0x000fe2000f8e02ff */
[----:B------:R-:W-:Y:S01]  /*0480*/  IMAD R17, R6, 0x2, R15 ;  /* 0x0000000206117824 */ /* 0x000fe200078e020f */
[----:B----4-:R-:W-:Y:S01]  /*0490*/  ULEA UR12, UR6, UR12, 0x18 ;  /* 0x0000000c060c7291 */ /* 0x010fe2000f8ec0ff */
[----:B------:R-:W-:Y:S01]  /*04a0*/  BAR.SYNC.DEFER_BLOCKING 0x0 ;  /* 0x0000000000007b1d */ /* 0x000fe20000010000 */
[----:B------:R-:W-:-:S04]  /*04b0*/  IMAD.HI R4, R4, 0x2, RZ ;  /* 0x0000000204047827 */ /* 0x000fc800078e02ff */
[----:B------:R-:W-:Y:S01]  /*04c0*/  IMAD R21, R6, 0x2, R17 ;  /* 0x0000000206157824 */ /* 0x000fe200078e0211 */
[----:B-1----:R-:W-:-:S04]  /*04d0*/  IADD3 R0, P0, P1, R5, UR7, R10 ;  /* 0x0000000705007c10 */ /* 0x002fc8000f91e00a */
[----:B------:R-:W-:Y:S02]  /*04e0*/  IADD3.X R4, PT, PT, R4, UR5, R11, P0, P1 ;  /* 0x0000000504047c10 */ /* 0x000fe400087e240b */
[-C--:B------:R-:W-:Y:S02]  /*04f0*/  LEA R10, P0, R7, R0.reuse, 0x1 ;  /* 0x00000000070a7211 */ /* 0x080fe400078008ff */
[----:B------:R-:W-:Y:S02]  /*0500*/  LEA R18, P1, R21, R0, 0x1 ;  /* 0x0000000015127211 */ /* 0x000fe400078208ff */
[-C--:B------:R-:W-:Y:S02]  /*0510*/  LEA.HI.X.SX32 R11, R7, R4.reuse, 0x1, P0 ;  /* 0x00000004070b7211 */ /* 0x080fe400000f0eff */
[----:B------:R-:W-:Y:S02]  /*0520*/  LEA.HI.X.SX32 R19, R21, R4, 0x1, P1 ;  /* 0x0000000415137211 */ /* 0x000fe400008f0eff */
[----:B------:R-:W-:Y:S01]  /*0530*/  LEA R12, P0, R9, R0, 0x1 ;  /* 0x00000000090c7211 */ /* 0x000fe200078008ff */
[----:B------:R-:W1:Y:S01]  /*0540*/  LDS R42, [UR12] ;  /* 0x0000000cff2a7984 */ /* 0x000e620008000800 */
[----:B------:R-:W-:Y:S01]  /*0550*/  BAR.SYNC.DEFER_BLOCKING 0x0 ;  /* 0x0000000000007b1d */ /* 0x000fe20000010000 */
[----:B------:R-:W-:-:S02]  /*0560*/  LEA R21, R6, R21, 0x1 ;  /* 0x0000001506157211 */ /* 0x000fc400078e08ff */
[----:B------:R-:W-:Y:S02]  /*0570*/  LEA.HI.X.SX32 R13, R9, R4, 0x1, P0 ;  /* 0x00000004090d7211 */ /* 0x000fe400000f0eff */
[-C--:B------:R-:W-:Y:S01]  /*0580*/  LEA R16, P0, R17, R0.reuse, 0x1 ;  /* 0x0000000011107211 */ /* 0x080fe200078008ff */
[C---:B------:R-:W-:Y:S01]  /*0590*/  IMAD R23, R6.reuse, 0x2, R21 ;  /* 0x0000000206177824 */ /* 0x040fe200078e0215 */
[----:B------:R-:W-:Y:S02]  /*05a0*/  LEA R14, P1, R15, R0, 0x1 ;  /* 0x000000000f0e7211 */ /* 0x000fe400078208ff */
[----:B------:R-:W-:Y:S01]  /*05b0*/  LEA.HI.X.SX32 R17, R17, R4, 0x1, P0 ;  /* 0x0000000411117211 */ /* 0x000fe200000f0eff */
[C---:B------:R-:W-:Y:S01]  /*05c0*/  IMAD R25, R6.reuse, 0x2, R23 ;  /* 0x0000000206197824 */ /* 0x040fe200078e0217 */
[----:B------:R-:W-:Y:S02]  /*05d0*/  LEA R20, P0, R21, R0, 0x1 ;  /* 0x0000000015147211 */ /* 0x000fe400078008ff */
[-C--:B------:R-:W-:Y:S01]  /*05e0*/  LEA.HI.X.SX32 R15, R15, R4.reuse, 0x1, P1 ;  /* 0x000000040f0f7211 */ /* 0x080fe200008f0eff */
[----:B------:R-:W-:Y:S01]  /*05f0*/  IMAD R27, R6, 0x2, R25 ;  /* 0x00000002061b7824 */ /* 0x000fe200078e0219 */
[----:B------:R-:W-:-:S02]  /*0600*/  LEA.HI.X.SX32 R21, R21, R4, 0x1, P0 ;  /* 0x0000000415157211 */ /* 0x000fc400000f0eff */
[-C--:B------:R-:W-:Y:S01]  /*0610*/  LEA R22, P1, R25, R0.reuse, 0x1 ;  /* 0x0000000019167211 */ /* 0x080fe200078208ff */
[----:B0-----:R0:W5:Y:S04]  /*0620*/  LDG.E.U16 R7, desc[UR32][R18.64] ;  /* 0x0000002012077981 */ /* 0x001168000c1e1500 */
[----:B------:R2:W5:Y:S04]  /*0630*/  LDG.E.U16 R9, desc[UR32][R14.64] ;  /* 0x000000200e097981 */ /* 0x000568000c1e1500 */
[----:B------:R-:W5:Y:S01]  /*0640*/  LDG.E.U16 R5, desc[UR32][R10.64] ;  /* 0x000000200a057981 */ /* 0x000f62000c1e1500 */
[----:B0-----:R-:W-:-:S03]  /*0650*/  LEA R18, P0, R23, R0, 0x1 ;  /* 0x0000000017127211 */ /* 0x001fc600078008ff */
[----:B------:R0:W5:Y:S01]  /*0660*/  LDG.E.U16 R8, desc[UR32][R12.64] ;  /* 0x000000200c087981 */ /* 0x000162000c1e1500 */
[----:B--2---:R-:W-:Y:S01]  /*0670*/  IMAD R15, R6, 0x2, R27 ;  /* 0x00000002060f7824 */ /* 0x004fe200078e021b */
[----:B------:R-:W-:Y:S02]  /*0680*/  LEA.HI.X.SX32 R19, R23, R4, 0x1, P0 ;  /* 0x0000000417137211 */ /* 0x000fe400000f0eff */
[----:B------:R2:W5:Y:S01]  /*0690*/  LDG.E.U16 R10, desc[UR32][R16.64] ;  /* 0x00000020100a7981 */ /* 0x000562000c1e1500 */
[----:B0-----:R-:W-:-:S03]  /*06a0*/  LEA R12, P0, R27, R0, 0x1 ;  /* 0x000000001b0c7211 */ /* 0x001fc600078008ff */
[----:B------:R0:W5:Y:S01]  /*06b0*/  LDG.E.U16 R24, desc[UR32][R18.64] ;  /* 0x0000002012187981 */ /* 0x000162000c1e1500 */
[----:B------:R-:W-:-:S03]  /*06c0*/  LEA.HI.X.SX32 R23, R25, R4, 0x1, P1 ;  /* 0x0000000419177211 */ /* 0x000fc600008f0eff */
[----:B------:R-:W5:Y:S01]  /*06d0*/  LDG.E.U16 R11, desc[UR32][R20.64] ;  /* 0x00000020140b7981 */ /* 0x000f62000c1e1500 */
[C---:B--2---:R-:W-:Y:S01]  /*06e0*/  IMAD R17, R6.reuse, 0x2, R15 ;  /* 0x0000000206117824 */ /* 0x044fe200078e020f */
[----:B------:R-:W-:Y:S02]  /*06f0*/  LEA.HI.X.SX32 R13, R27, R4, 0x1, P0 ;  /* 0x000000041b0d7211 */ /* 0x000fe400000f0eff */
[C---:B------:R-:W-:Y:S01]  /*0700*/  LEA R14, P0, R15.reuse, R0, 0x1 ;  /* 0x000000000f0e7211 */ /* 0x040fe200078008ff */
[C---:B------:R-:W-:Y:S01]  /*0710*/  IMAD R25, R6.reuse, 0x2, R17 ;  /* 0x0000000206197824 */ /* 0x040fe200078e0211 */
[----:B------:R2:W5:Y:S02]  /*0720*/  LDG.E.U16 R26, desc[UR32][R22.64] ;  /* 0x00000020161a7981 */ /* 0x000564000c1e1500 */
[----:B------:R-:W-:Y:S02]  /*0730*/  LEA.HI.X.SX32 R15, R15, R4, 0x1, P0 ;  /* 0x000000040f0f7211 */ /* 0x000fe400000f0eff */
[----:B------:R-:W-:Y:S01]  /*0740*/  LEA R16, P0, R17, R0, 0x1 ;  /* 0x0000000011107211 */ /* 0x000fe200078008ff */
[----:B------:R3:W5:Y:S01]  /*0750*/  LDG.E.U16 R28, desc[UR32][R12.64] ;  /* 0x000000200c1c7981 */ /* 0x000762000c1e1500 */
[----:B------:R-:W-:-:S02]  /*0760*/  LEA R27, R6, R25, 0x1 ;  /* 0x00000019061b7211 */ /* 0x000fc400078e08ff */
[----:B------:R-:W-:Y:S01]  /*0770*/  LEA.HI.X.SX32 R17, R17, R4, 0x1, P0 ;  /* 0x0000000411117211 */ /* 0x000fe200000f0eff */
[----:B------:R4:W5:Y:S01]  /*0780*/  LDG.E.U16 R29, desc[UR32][R14.64] ;  /* 0x000000200e1d7981 */ /* 0x000962000c1e1500 */
[-C--:B0-----:R-:W-:Y:S01]  /*0790*/  LEA R18, P0, R27, R0.reuse, 0x1 ;  /* 0x000000001b127211 */ /* 0x081fe200078008ff */
[C---:B--2---:R-:W-:Y:S01]  /*07a0*/  IMAD R23, R6.reuse, 0x2, R27 ;  /* 0x0000000206177824 */ /* 0x044fe200078e021b */
[----:B------:R-:W-:Y:S01]  /*07b0*/  LEA R20, P1, R25, R0, 0x1 ;  /* 0x0000000019147211 */ /* 0x000fe200078208ff */
[----:B------:R0:W5:Y:S01]  /*07c0*/  LDG.E.U16 R30, desc[UR32][R16.64] ;  /* 0x00000020101e7981 */ /* 0x000162000c1e1500 */
[-C--:B------:R-:W-:Y:S02]  /*07d0*/  LEA.HI.X.SX32 R19, R27, R4.reuse, 0x1, P0 ;  /* 0x000000041b137211 */ /* 0x080fe400000f0eff */
[----:B------:R-:W-:Y:S01]  /*07e0*/  LEA.HI.X.SX32 R21, R25, R4, 0x1, P1 ;  /* 0x0000000419157211 */ /* 0x000fe200008f0eff */
[C---:B------:R-:W-:Y:S01]  /*07f0*/  IMAD R25, R6.reuse, 0x2, R23 ;  /* 0x0000000206197824 */ /* 0x040fe200078e0217 */
[C---:B---3--:R-:W-:Y:S01]  /*0800*/  LEA R12, P0, R23.reuse, R0, 0x1 ;  /* 0x00000000170c7211 */ /* 0x048fe200078008ff */
[----:B------:R-:W5:Y:S03]  /*0810*/  LDG.E.U16 R32, desc[UR32][R18.64] ;  /* 0x0000002012207981 */ /* 0x000f66000c1e1500 */
[----:B------:R-:W-:Y:S01]  /*0820*/  LEA.HI.X.SX32 R13, R23, R4, 0x1, P0 ;  /* 0x00000004170d7211 */ /* 0x000fe200000f0eff */
[C---:B------:R-:W-:Y:S01]  /*0830*/  IMAD R23, R6.reuse, 0x2, R25 ;  /* 0x0000000206177824 */ /* 0x040fe200078e0219 */
[C---:B----4-:R-:W-:Y:S01]  /*0840*/  LEA R14, P0, R25.reuse, R0, 0x1 ;  /* 0x00000000190e7211 */ /* 0x050fe200078008ff */
[----:B------:R2:W5:Y:S02]  /*0850*/  LDG.E.U16 R31, desc[UR32][R20.64] ;  /* 0x00000020141f7981 */ /* 0x000564000c1e1500 */
[C---:B------:R-:W-:Y:S01]  /*0860*/  IMAD R27, R6.reuse, 0x2, R23 ;  /* 0x00000002061b7824 */ /* 0x040fe200078e0217 */
[----:B------:R-:W-:Y:S01]  /*0870*/  LEA.HI.X.SX32 R15, R25, R4, 0x1, P0 ;  /* 0x00000004190f7211 */ /* 0x000fe200000f0eff */
[----:B------:R3:W5:Y:S03]  /*0880*/  LDG.E.U16 R33, desc[UR32][R12.64] ;  /* 0x000000200c217981 */ /* 0x000766000c1e1500 */
[----:B0-----:R-:W-:Y:S01]  /*0890*/  LEA R16, P0, R27, R0, 0x1 ;  /* 0x000000001b107211 */ /* 0x001fe200078008ff */
[----:B------:R0:W5:Y:S01]  /*08a0*/  LDG.E.U16 R34, desc[UR32][R14.64] ;  /* 0x000000200e227981 */ /* 0x000162000c1e1500 */
[----:B--2---:R-:W-:-:S02]  /*08b0*/  IMAD R21, R6, 0x2, R27 ;  /* 0x0000000206157824 */ /* 0x004fc400078e021b */
[----:B------:R-:W-:Y:S02]  /*08c0*/  LEA.HI.X.SX32 R17, R27, R4, 0x1, P0 ;  /* 0x000000041b117211 */ /* 0x000fe400000f0eff */
[C---:B------:R-:W-:Y:S01]  /*08d0*/  IMAD R25, R6.reuse, 0x2, R21 ;  /* 0x0000000206197824 */ /* 0x040fe200078e0215 */
[-C--:B------:R-:W-:Y:S02]  /*08e0*/  LEA R18, P0, R21, R0.reuse, 0x1 ;  /* 0x0000000015127211 */ /* 0x080fe400078008ff */
[----:B------:R-:W5:Y:S01]  /*08f0*/  LDG.E.U16 R37, desc[UR32][R16.64] ;  /* 0x0000002010257981 */ /* 0x000f62000c1e1500 */
[----:B------:R-:W-:Y:S02]  /*0900*/  LEA R22, P1, R23, R0, 0x1 ;  /* 0x0000000017167211 */ /* 0x000fe400078208ff */
[----:B------:R-:W-:Y:S02]  /*0910*/  LEA.HI.X.SX32 R19, R21, R4, 0x1, P0 ;  /* 0x0000000415137211 */ /* 0x000fe400000f0eff */
[----:B------:R-:W-:-:S02]  /*0920*/  LEA R21, R6, R25, 0x1 ;  /* 0x0000001906157211 */ /* 0x000fc400078e08ff */
[----:B------:R-:W-:Y:S01]  /*0930*/  LEA.HI.X.SX32 R23, R23, R4, 0x1, P1 ;  /* 0x0000000417177211 */ /* 0x000fe200008f0eff */
[----:B------:R-:W5:Y:S01]  /*0940*/  LDG.E.U16 R38, desc[UR32][R18.64] ;  /* 0x0000002012267981 */ /* 0x000f62000c1e1500 */
[C---:B---3--:R-:W-:Y:S01]  /*0950*/  LEA R12, P0, R25.reuse, R0, 0x1 ;  /* 0x00000000190c7211 */ /* 0x048fe200078008ff */
[C---:B------:R-:W-:Y:S02]  /*0960*/  IMAD R27, R6.reuse, 0x2, R21 ;  /* 0x00000002061b7824 */ /* 0x040fe400078e0215 */
[----:B------:R2:W5:Y:S01]  /*0970*/  LDG.E.U16 R35, desc[UR32][R22.64] ;  /* 0x0000002016237981 */ /* 0x000562000c1e1500 */
[----:B------:R-:W-:Y:S02]  /*0980*/  LEA.HI.X.SX32 R13, R25, R4, 0x1, P0 ;  /* 0x00000004190d7211 */ /* 0x000fe400000f0eff */
[-C--:B0-----:R-:W-:Y:S02]  /*0990*/  LEA R14, P0, R27, R0.reuse, 0x1 ;  /* 0x000000001b0e7211 */ /* 0x081fe400078008ff */
[----:B------:R-:W-:Y:S01]  /*09a0*/  LEA R20, P1, R21, R0, 0x1 ;  /* 0x0000000015147211 */ /* 0x000fe200078208ff */
[----:B------:R0:W5:Y:S01]  /*09b0*/  LDG.E.U16 R39, desc[UR32][R12.64] ;  /* 0x000000200c277981 */ /* 0x000162000c1e1500 */
[----:B--2---:R-:W-:Y:S01]  /*09c0*/  IMAD R23, R6, 0x2, R27 ;  /* 0x0000000206177824 */ /* 0x004fe200078e021b */
[----:B------:R-:W-:-:S03]  /*09d0*/  LEA.HI.X.SX32 R15, R27, R4, 0x1, P0 ;  /* 0x000000041b0f7211 */ /* 0x000fc600000f0eff */
[C---:B------:R-:W-:Y:S01]  /*09e0*/  IMAD R25, R6.reuse, 0x2, R23 ;  /* 0x0000000206197824 */ /* 0x040fe200078e0217 */
[C---:B------:R-:W-:Y:S01]  /*09f0*/  LEA R16, P0, R23.reuse, R0, 0x1 ;  /* 0x0000000017107211 */ /* 0x040fe200078008ff */
[----:B------:R-:W5:Y:S03]  /*0a00*/  LDG.E.U16 R41, desc[UR32][R14.64] ;  /* 0x000000200e297981 */ /* 0x000f66000c1e1500 */
[-C--:B------:R-:W-:Y:S01]  /*0a10*/  LEA.HI.X.SX32 R17, R23, R4.reuse, 0x1, P0 ;  /* 0x0000000417117211 */ /* 0x080fe200000f0eff */
[C---:B------:R-:W-:Y:S01]  /*0a20*/  IMAD R23, R6.reuse, 0x2, R25 ;  /* 0x0000000206177824 */ /* 0x040fe200078e0219 */
[----:B------:R-:W-:Y:S02]  /*0a30*/  LEA.HI.X.SX32 R21, R21, R4, 0x1, P1 ;  /* 0x0000000415157211 */ /* 0x000fe400008f0eff */
[C---:B------:R-:W-:Y:S01]  /*0a40*/  LEA R18, P0, R25.reuse, R0, 0x1 ;  /* 0x0000000019127211 */ /* 0x040fe200078008ff */
[----:B------:R-:W-:Y:S01]  /*0a50*/  IMAD R27, R6, 0x2, R23 ;  /* 0x00000002061b7824 */ /* 0x000fe200078e0217 */
[----:B------:R-:W5:Y:S02]  /*0a60*/  LDG.E.U16 R43, desc[UR32][R16.64] ;  /* 0x00000020102b7981 */ /* 0x000f64000c1e1500 */
[----:B------:R-:W-:-:S02]  /*0a70*/  LEA.HI.X.SX32 R19, R25, R4, 0x1, P0 ;  /* 0x0000000419137211 */ /* 0x000fc400000f0eff */
[----:B------:R2:W5:Y:S01]  /*0a80*/  LDG.E.U16 R40, desc[UR32][R20.64] ;  /* 0x0000002014287981 */ /* 0x000562000c1e1500 */
[-C--:B0-----:R-:W-:Y:S02]  /*0a90*/  LEA R12, P0, R27, R0.reuse, 0x1 ;  /* 0x000000001b0c7211 */ /* 0x081fe400078008ff */
[----:B------:R-:W-:Y:S01]  /*0aa0*/  LEA R22, P1, R23, R0, 0x1 ;  /* 0x0000000017167211 */ /* 0x000fe200078208ff */
[----:B------:R0:W5:Y:S01]  /*0ab0*/  LDG.E.U16 R44, desc[UR32][R18.64] ;  /* 0x00000020122c7981 */ /* 0x000162000c1e1500 */
[-C--:B------:R-:W-:Y:S01]  /*0ac0*/  LEA.HI.X.SX32 R13, R27, R4.reuse, 0x1, P0 ;  /* 0x000000041b0d7211 */ /* 0x080fe200000f0eff */
[----:B--2---:R-:W-:Y:S01]  /*0ad0*/  IMAD R21, R6, 0x2, R27 ;  /* 0x0000000206157824 */ /* 0x004fe200078e021b */
[----:B------:R-:W-:-:S03]  /*0ae0*/  LEA.HI.X.SX32 R23, R23, R4, 0x1, P1 ;  /* 0x0000000417177211 */ /* 0x000fc600008f0eff */
[----:B------:R-:W5:Y:S01]  /*0af0*/  LDG.E.U16 R46, desc[UR32][R12.64] ;  /* 0x000000200c2e7981 */ /* 0x000f62000c1e1500 */
[----:B------:R-:W-:-:S03]  /*0b00*/  LEA R14, P0, R21, R0, 0x1 ;  /* 0x00000000150e7211 */ /* 0x000fc600078008ff */
[----:B------:R2:W5:Y:S01]  /*0b10*/  LDG.E.U16 R45, desc[UR32][R22.64] ;  /* 0x00000020162d7981 */ /* 0x000562000c1e1500 */
[----:B------:R-:W-:Y:S02]  /*0b20*/  LEA R25, R6, R21, 0x1 ;  /* 0x0000001506197211 */ /* 0x000fe400078e08ff */
[----:B------:R-:W-:-:S03]  /*0b30*/  LEA.HI.X.SX32 R15, R21, R4, 0x1, P0 ;  /* 0x00000004150f7211 */ /* 0x000fc600000f0eff */
[C---:B------:R-:W-:Y:S01]  /*0b40*/  IMAD R21, R6.reuse, 0x2, R25 ;  /* 0x0000000206157824 */ /* 0x040fe200078e0219 */
[C---:B------:R-:W-:Y:S01]  /*0b50*/  LEA R16, P0, R25.reuse, R0, 0x1 ;  /* 0x0000000019107211 */ /* 0x040fe200078008ff */
[----:B------:R3:W5:Y:S02]  /*0b60*/  LDG.E.U16 R47, desc[UR32][R14.64] ;  /* 0x000000200e2f7981 */ /* 0x000764000c1e1500 */
[----:B------:R-:W-:Y:S01]  /*0b70*/  IMAD R27, R6, 0x2, R21 ;  /* 0x00000002061b7824 */ /* 0x000fe200078e0215 */
[----:B------:R-:W-:-:S03]  /*0b80*/  LEA.HI.X.SX32 R17, R25, R4, 0x1, P0 ;  /* 0x0000000419117211 */ /* 0x000fc600000f0eff */
[C---:B------:R-:W-:Y:S01]  /*0b90*/  IMAD R25, R6.reuse, 0x2, R27 ;  /* 0x0000000206197824 */ /* 0x040fe200078e021b */
[C---:B0-----:R-:W-:Y:S01]  /*0ba0*/  LEA R18, P0, R27.reuse, R0, 0x1 ;  /* 0x000000001b127211 */ /* 0x041fe200078008ff */
[----:B------:R0:W5:Y:S02]  /*0bb0*/  LDG.E.U16 R16, desc[UR32][R16.64] ;  /* 0x0000002010107981 */ /* 0x000164000c1e1500 */
[C---:B--2---:R-:W-:Y:S01]  /*0bc0*/  IMAD R23, R6.reuse, 0x2, R25 ;  /* 0x0000000206177824 */ /* 0x044fe200078e0219 */
[----:B------:R-:W-:Y:S02]  /*0bd0*/  LEA.HI.X.SX32 R19, R27, R4, 0x1, P0 ;  /* 0x000000041b137211 */ /* 0x000fe400000f0eff */
[-C--:B------:R-:W-:Y:S01]  /*0be0*/  LEA R20, P1, R21, R0.reuse, 0x1 ;  /* 0x0000000015147211 */ /* 0x080fe200078208ff */
[----:B------:R-:W-:Y:S01]  /*0bf0*/  IMAD R27, R6, 0x2, R23 ;  /* 0x00000002061b7824 */ /* 0x000fe200078e0217 */
[----:B------:R-:W-:Y:S01]  /*0c00*/  LEA R12, P0, R25, R0, 0x1 ;  /* 0x00000000190c7211 */ /* 0x000fe200078008ff */
[----:B------:R2:W5:Y:S01]  /*0c10*/  LDG.E.U16 R18, desc[UR32][R18.64] ;  /* 0x0000002012127981 */ /* 0x000562000c1e1500 */
[----:B------:R-:W-:-:S02]  /*0c20*/  LEA.HI.X.SX32 R21, R21, R4, 0x1, P1 ;  /* 0x0000000415157211 */ /* 0x000fc400008f0eff */
[----:B------:R-:W-:Y:S02]  /*0c30*/  LEA.HI.X.SX32 R13, R25, R4, 0x1, P0 ;  /* 0x00000004190d7211 */ /* 0x000fe400000f0eff */
[-C--:B------:R-:W-:Y:S01]  /*0c40*/  LEA R22, P1, R23, R0.reuse, 0x1 ;  /* 0x0000000017167211 */ /* 0x080fe200078208ff */
[----:B------:R2:W5:Y:S01]  /*0c50*/  LDG.E.U16 R20, desc[UR32][R20.64] ;  /* 0x0000002014147981 */ /* 0x000562000c1e1500 */
[----:B---3--:R-:W-:Y:S02]  /*0c60*/  LEA R14, P0, R27, R0, 0x1 ;  /* 0x000000001b0e7211 */ /* 0x008fe400078008ff */
[-C--:B------:R-:W-:Y:S01]  /*0c70*/  LEA.HI.X.SX32 R23, R23, R4.reuse, 0x1, P1 ;  /* 0x0000000417177211 */ /* 0x080fe200008f0eff */
[----:B------:R2:W5:Y:S01]  /*0c80*/  LDG.E.U16 R12, desc[UR32][R12.64] ;  /* 0x000000200c0c7981 */ /* 0x000562000c1e1500 */
[----:B------:R-:W-:-:S03]  /*0c90*/  LEA.HI.X.SX32 R15, R27, R4, 0x1, P0 ;  /* 0x000000041b0f7211 */ /* 0x000fc600000f0eff */
[----:B------:R2:W5:Y:S04]  /*0ca0*/  LDG.E.U16 R22, desc[UR32][R22.64] ;  /* 0x0000002016167981 */ /* 0x000568000c1e1500 */
[----:B------:R2:W5:Y:S01]  /*0cb0*/  LDG.E.U16 R14, desc[UR32][R14.64] ;  /* 0x000000200e0e7981 */ /* 0x000562000c1e1500 */
[----:B------:R-:W-:Y:S02]  /*0cc0*/  LOP3.LUT R4, R2, 0x3f, RZ, 0xc0, !PT ;  /* 0x0000003f02047812 */ /* 0x000fe400078ec0ff */
[--C-:B------:R-:W-:Y:S02]  /*0cd0*/  SHF.R.U32.HI R6, RZ, 0x5, R2.reuse ;  /* 0x00000005ff067819 */ /* 0x100fe40000011602 */
[----:B------:R-:W-:Y:S01]  /*0ce0*/  SHF.R.S32.HI R0, RZ, 0x7, R2 ;  /* 0x00000007ff007819 */ /* 0x000fe20000011402 */
[----:B0-----:R-:W-:Y:S01]  /*0cf0*/  IMAD.SHL.U32 R17, R4, 0x2, RZ ;  /* 0x0000000204117824 */ /* 0x001fe200078e00ff */
[----:B------:R-:W-:-:S02]  /*0d00*/  R2UR UR21, R6 ;  /* 0x00000000061572ca */ /* 0x000fc400000e0000 */
[----:B------:R-:W-:Y:S02]  /*0d10*/  SGXT R0, R0, 0x1 ;  /* 0x000000010000781a */ /* 0x000fe40000000200 */
[----:B-1----:R-:W-:Y:S02]  /*0d20*/  R2UR UR13, R42 ;  /* 0x000000002a0d72ca */ /* 0x002fe400000e0000 */
[----:B------:R-:W-:Y:S02]  /*0d30*/  LOP3.LUT R17, R17, 0x90, R0, 0x78, !PT ;  /* 0x0000009011117812 */ /* 0x000fe400078e7800 */
[----:B------:R-:W-:-:S04]  /*0d40*/  SHF.L.U32 R0, R2, 0x7, RZ ;  /* 0x0000000702007819 */ /* 0x000fc800000006ff */
[----:B------:R-:W-:Y:S01]  /*0d50*/  LOP3.LUT R0, R17, 0x2000, R0, 0xf8, !PT ;  /* 0x0000200011007812 */ /* 0x000fe200078ef800 */
[----:B--2---:R-:W-:Y:S06]  /*0d60*/  BRA.U UP1, `(.L_x_5) ;  /* 0x0000000101187547 */ /* 0x004fec000b800000 */
[----:B------:R-:W-:Y:S01]  /*0d70*/  ELECT P0, URZ, PT ;  /* 0x0000000000ff782f */ /* 0x000fe20003800000 */
[----:B------:R-:W-:Y:S01]  /*0d80*/  IMAD.MOV.U32 R6, RZ, RZ, 0x1 ;  /* 0x00000001ff067424 */ /* 0x000fe200078e00ff */
[----:B------:R-:W-:Y:S01]  /*0d90*/  UMOV UR4, 0x40 ;  /* 0x0000004000047882 */ /* 0x000fe20000000000 */
[----:B------:R-:W-:Y:S01]  /*0da0*/  UVIRTCOUNT.DEALLOC.SMPOOL 0x80 ;  /* 0x000000800000784c */ /* 0x000fe20000000000 */
[----:B------:R-:W-:-:S09]  /*0db0*/  ULEA UR4, UR6, UR4, 0x18 ;  /* 0x0000000406047291 */ /* 0x000fd2000f8ec0ff */
[----:B------:R0:W-:Y:S03]  /*0dc0*/  @P0 STS.U8 [UR4], R6 ;  /* 0x00000006ff000988 */ /* 0x0001e60008000004 */
.L_x_5:
[----:B------:R-:W1:Y:S01]  /*0dd0*/  LDCU.64 UR6, c[0x0][0x3c0] ;  /* 0x00007800ff0677ac */ /* 0x000e620008000a00 */
[----:B-----5:R2:W-:Y:S01]  /*0de0*/  STS.U16 [R0+UR12+0x1c00], R18 ;  /* 0x001c001200007988 */ /* 0x0205e2000800040c */
[----:B0-----:R-:W-:Y:S01]  /*0df0*/  LOP3.LUT R6, R0, 0x20, RZ, 0x3c, !PT ;  /* 0x0000002000067812 */ /* 0x001fe200078e3cff */
[----:B------:R-:W0:Y:S02]  /*0e00*/  LDCU UR4, c[0x0][0x3c8] ;  /* 0x00007900ff0477ac */ /* 0x000e240008000800 */
[----:B------:R3:W-:Y:S01]  /*0e10*/  STS.U16 [R0+UR12], R5 ;  /* 0x0000000500007988 */ /* 0x0007e2000800040c */
[----:B------:R-:W-:Y:S01]  /*0e20*/  LOP3.LUT P6, RZ, R2, 0xff, RZ, 0xc0, !PT ;  /* 0x000000ff02ff7812 */ /* 0x000fe200078cc0ff */
[----:B------:R-:W-:Y:S02]  /*0e30*/  ULOP3.LUT UR24, UR21, 0x4, URZ, 0xc0, !UPT ;  /* 0x0000000415187892 */ /* 0x000fe4000f8ec0ff */
[----:B------:R4:W-:Y:S01]  /*0e40*/  STS.U16 [R0+UR12+0x400], R7 ;  /* 0x0004000700007988 */ /* 0x0009e2000800040c */
[----:B------:R-:W-:Y:S01]  /*0e50*/  UIADD3 UR40, UPT, UPT, UR27, 0x80, URZ ;  /* 0x000000801b287890 */ /* 0x000fe2000fffe0ff */
[----:B--2---:R-:W2:Y:S02]  /*0e60*/  LDC.64 R18, c[0x0][0x388] ;  /* 0x0000e200ff127b82 */ /* 0x004ea40000000a00 */
[----:B------:R-:W-:Y:S01]  /*0e70*/  STS.U16 [R0+UR12+0x800], R28 ;  /* 0x0008001c00007988 */ /* 0x000fe2000800040c */
[----:B---3--:R-:W-:-:S03]  /*0e80*/  LOP3.LUT R5, R0, 0x40, RZ, 0x3c, !PT ;  /* 0x0000004000057812 */ /* 0x008fc600078e3cff */
[----:B------:R-:W-:Y:S01]  /*0e90*/  STS.U16 [R0+UR12+0xc00], R32 ;  /* 0x000c002000007988 */ /* 0x000fe2000800040c */
[----:B-1----:R-:W-:Y:S01]  /*0ea0*/  UIMAD UR6, UR11, UR6, URZ ;  /* 0x000000060b0672a4 */ /* 0x002fe2000f8e02ff */
[----:B----4-:R-:W-:Y:S01]  /*0eb0*/  LOP3.LUT R7, R0, 0x60, RZ, 0x3c, !PT ;  /* 0x0000006000077812 */ /* 0x010fe200078e3cff */
[----:B------:R-:W-:Y:S01]  /*0ec0*/  VOTEU.ALL UP2, P6 ;  /* 0x0000000000ff7886 */ /* 0x000fe20003040000 */
[----:B------:R-:W-:Y:S01]  /*0ed0*/  STS.U16 [R0+UR12+0x1000], R37 ;  /* 0x0010002500007988 */ /* 0x000fe2000800040c */
[----:B0-----:R-:W-:Y:S01]  /*0ee0*/  IMAD R4, R4, UR4, RZ ;  /* 0x0000000404047c24 */ /* 0x001fe2000f8e02ff */
[----:B------:R-:W-:Y:S01]  /*0ef0*/  UIMAD.WIDE UR4, UR6, 0x2, URZ ;  /* 0x00000002060478a5 */ /* 0x000fe2000f8e02ff */
[----:B------:R-:W-:Y:S01]  /*0f00*/  IMAD.U32 R13, RZ, RZ, UR7 ;  /* 0x00000007ff0d7e24 */ /* 0x000fe2000f8e00ff */
[----:B------:R-:W-:Y:S01]  /*0f10*/  USHF.L.U32 UR4, UR21, 0x15, URZ ;  /* 0x0000001515047899 */ /* 0x000fe200080006ff */
[----:B------:R-:W-:Y:S01]  /*0f20*/  STS.U16 [R0+UR12+0x1400], R41 ;  /* 0x0014002900007988 */ /* 0x000fe2000800040c */
[----:B------:R-:W-:Y:S01]  /*0f30*/  USHF.L.U32 UR8, UR6, 0x1, URZ ;  /* 0x0000000106087899 */ /* 0x000fe200080006ff */
[----:B------:R-:W-:Y:S01]  /*0f40*/  IMAD.U32 R15, RZ, RZ, UR7 ;  /* 0x00000007ff0f7e24 */ /* 0x000fe2000f8e00ff */
[----:B------:R-:W-:Y:S01]  /*0f50*/  ULOP3.LUT UR10, UR4, 0x600000, URZ, 0xc0, !UPT ;  /* 0x00600000040a7892 */ /* 0x000fe2000f8ec0ff */
[----:B------:R0:W-:Y:S01]  /*0f60*/  STS.U16 [R0+UR12+0x1800], R46 ;  /* 0x0018002e00007988 */ /* 0x0001e2000800040c */
[----:B------:R-:W-:-:S02]  /*0f70*/  VOTEU.ALL UP0, P6 ;  /* 0x0000000000ff7886 */ /* 0x000fc40003000000 */
[----:B------:R-:W-:Y:S01]  /*0f80*/  UIADD3 UR14, UPT, UPT, UR13, UR10, URZ ;  /* 0x0000000a0d0e7290 */ /* 0x000fe2000fffe0ff */
[----:B------:R1:W-:Y:S03]  /*0f90*/  STS.U16 [R6+UR12+0x100], R8 ;  /* 0x0001000806007988 */ /* 0x0003e6000800040c */
[----:B------:R-:W-:Y:S01]  /*0fa0*/  ULEA UR14, UR24, UR14, 0x3 ;  /* 0x0000000e180e7291 */ /* 0x000fe2000f8e18ff */
[----:B------:R-:W-:Y:S01]  /*0fb0*/  STS.U16 [R6+UR12+0x500], R11 ;  /* 0x0005000b06007988 */ /* 0x000fe2000800040c */
[----:B0-----:R-:W-:-:S03]  /*0fc0*/  SHF.R.U32.HI R0, RZ, 0x6, R2 ;  /* 0x00000006ff007819 */ /* 0x001fc60000011602 */
[----:B------:R-:W-:Y:S01]  /*0fd0*/  STS.U16 [R6+UR12+0x900], R29 ;  /* 0x0009001d06007988 */ /* 0x000fe2000800040c */
[----:B------:R-:W-:Y:S01]  /*0fe0*/  SGXT.U32 R0, R0, 0x2 ;  /* 0x000000020000781a */ /* 0x000fe20000000000 */
[----:B-1----:R-:W-:Y:S02]  /*0ff0*/  IMAD.U32 R8, RZ, RZ, UR7 ;  /* 0x00000007ff087e24 */ /* 0x002fe4000f8e00ff */
[----:B------:R-:W-:Y:S02]  /*1000*/  STS.U16 [R6+UR12+0xd00], R33 ;  /* 0x000d002106007988 */ /* 0x000fe4000800040c */
[----:B------:R-:W-:Y:S02]  /*1010*/  IMAD R0, R0, UR7, RZ ;  /* 0x0000000700007c24 */ /* 0x000fe4000f8e02ff */
[----:B------:R-:W-:Y:S04]  /*1020*/  STS.U16 [R6+UR12+0x1100], R38 ;  /* 0x0011002606007988 */ /* 0x000fe8000800040c */
[----:B------:R-:W-:Y:S04]  /*1030*/  STS.U16 [R6+UR12+0x1500], R43 ;  /* 0x0015002b06007988 */ /* 0x000fe8000800040c */
[----:B------:R-:W-:Y:S04]  /*1040*/  STS.U16 [R6+UR12+0x1900], R47 ;  /* 0x0019002f06007988 */ /* 0x000fe8000800040c */
[----:B------:R0:W-:Y:S04]  /*1050*/  STS.U16 [R6+UR12+0x1d00], R12 ;  /* 0x001d000c06007988 */ /* 0x0001e8000800040c */
[----:B------:R-:W-:Y:S04]  /*1060*/  STS.U16 [R5+UR12+0x200], R9 ;  /* 0x0002000905007988 */ /* 0x000fe8000800040c */
[----:B------:R-:W-:Y:S01]  /*1070*/  STS.U16 [R5+UR12+0x600], R24 ;  /* 0x0006001805007988 */ /* 0x000fe2000800040c */
[----:B0-----:R-:W-:Y:S01]  /*1080*/  IMAD.U32 R6, RZ, RZ, UR7 ;  /* 0x00000007ff067e24 */ /* 0x001fe2000f8e00ff */
[----:B------:R-:W-:-:S02]  /*1090*/  PRMT R12, RZ, 0x7610, R12 ;  /* 0x00007610ff0c7816 */ /* 0x000fc4000000000c */
[----:B------:R-:W-:Y:S04]  /*10a0*/  STS.U16 [R5+UR12+0xa00], R30 ;  /* 0x000a001e05007988 */ /* 0x000fe8000800040c */
[----:B------:R-:W-:Y:S04]  /*10b0*/  STS.U16 [R5+UR12+0xe00], R34 ;  /* 0x000e002205007988 */ /* 0x000fe8000800040c */
[----:B------:R-:W-:Y:S04]  /*10c0*/  STS.U16 [R5+UR12+0x1200], R39 ;  /* 0x0012002705007988 */ /* 0x000fe8000800040c */
[----:B------:R-:W-:Y:S04]  /*10d0*/  STS.U16 [R5+UR12+0x1600], R44 ;  /* 0x0016002c05007988 */ /* 0x000fe8000800040c */
[----:B------:R-:W-:Y:S04]  /*10e0*/  STS.U16 [R5+UR12+0x1a00], R16 ;  /* 0x001a001005007988 */ /* 0x000fe8000800040c */
[----:B------:R0:W-:Y:S04]  /*10f0*/  STS.U16 [R5+UR12+0x1e00], R22 ;  /* 0x001e001605007988 */ /* 0x0001e8000800040c */
[----:B------:R1:W-:Y:S04]  /*1100*/  STS.U16 [R7+UR12+0x300], R10 ;  /* 0x0003000a07007988 */ /* 0x0003e8000800040c */
[----:B------:R-:W-:Y:S01]  /*1110*/  STS.U16 [R7+UR12+0x700], R26 ;  /* 0x0007001a07007988 */ /* 0x000fe2000800040c */
[----:B0-----:R-:W-:-:S03]  /*1120*/  IMAD.SHL.U32 R5, R4, 0x2, RZ ;  /* 0x0000000204057824 */ /* 0x001fc600078e00ff */
[----:B------:R-:W-:Y:S01]  /*1130*/  STS.U16 [R7+UR12+0xb00], R31 ;  /* 0x000b001f07007988 */ /* 0x000fe2000800040c */
[----:B------:R-:W-:Y:S01]  /*1140*/  IMAD.HI R4, R4, 0x2, RZ ;  /* 0x0000000204047827 */ /* 0x000fe200078e02ff */
[----:B-1----:R-:W-:Y:S02]  /*1150*/  PRMT R10, RZ, 0x7610, R10 ;  /* 0x00007610ff0a7816 */ /* 0x002fe4000000000a */
[----:B------:R-:W-:Y:S01]  /*1160*/  STS.U16 [R7+UR12+0xf00], R35 ;  /* 0x000f002307007988 */ /* 0x000fe2000800040c */
[----:B--2---:R-:W-:Y:S01]  /*1170*/  IADD3 R9, P0, P1, R5, UR8, R18 ;  /* 0x0000000805097c10 */ /* 0x004fe2000f91e012 */
[----:B------:R-:W-:Y:S02]  /*1180*/  IMAD.U32 R5, RZ, RZ, UR7 ;  /* 0x00000007ff057e24 */ /* 0x000fe4000f8e00ff */
[----:B------:R-:W-:Y:S01]  /*1190*/  STS.U16 [R7+UR12+0x1300], R40 ;  /* 0x0013002807007988 */ /* 0x000fe2000800040c */
[----:B------:R-:W-:Y:S01]  /*11a0*/  IADD3.X R11, PT, PT, R4, UR5, R19, P0, P1 ;  /* 0x00000005040b7c10 */ /* 0x000fe200087e2413 */
[----:B------:R-:W-:Y:S01]  /*11b0*/  IMAD R4, R5, 0x4, R0 ;  /* 0x0000000405047824 */ /* 0x000fe200078e0200 */
[----:B------:R-:W-:Y:S01]  /*11c0*/  UMOV UR5, 0x1 ;  /* 0x0000000100057882 */ /* 0x000fe20000000000 */
[----:B------:R-:W-:Y:S01]  /*11d0*/  STS.U16 [R7+UR12+0x1700], R45 ;  /* 0x0017002d07007988 */ /* 0x000fe2000800040c */
[----:B------:R-:W-:-:S04]  /*11e0*/  @!UP2 UIADD3 UR8, UPT, UPT, -UR5, 0x100000, URZ ;  /* 0x001000000508a890 */ /* 0x000fc8000fffe1ff */
[----:B------:R-:W-:Y:S02]  /*11f0*/  @!UP2 USHF.L.U32 UR9, UR8, 0xb, URZ ;  /* 0x0000000b0809a899 */ /* 0x000fe400080006ff */
[----:B------:R-:W-:Y:S01]  /*1200*/  @!UP2 USHF.L.U32 UR8, UR8, 0x1, URZ ;  /* 0x000000010808a899 */ /* 0x000fe200080006ff */
[----:B------:R-:W-:Y:S01]  /*1210*/  IMAD R5, R13, 0x4, R4 ;  /* 0x000000040d057824 */ /* 0x000fe200078e0204 */
[-C--:B------:R-:W-:Y:S01]  /*1220*/  LEA R58, P0, R0, R9.reuse, 0x1 ;  /* 0x00000009003a7211 */ /* 0x080fe200078008ff */
[----:B------:R-:W-:Y:S01]  /*1230*/  STS.U16 [R7+UR12+0x1b00], R20 ;  /* 0x001b001407007988 */ /* 0x000fe2000800040c */
[----:B------:R-:W-:Y:S01]  /*1240*/  LEA R56, P1, R4, R9, 0x1 ;  /* 0x0000000904387211 */ /* 0x000fe200078208ff */
[----:B------:R-:W-:Y:S01]  /*1250*/  IMAD R6, R6, 0x4, R5 ;  /* 0x0000000406067824 */ /* 0x000fe200078e0205 */
[----:B------:R-:W-:Y:S01]  /*1260*/  LEA.HI.X.SX32 R59, R0, R11, 0x1, P0 ;  /* 0x0000000b003b7211 */ /* 0x000fe200000f0eff */
[----:B------:R0:W-:Y:S01]  /*1270*/  STS.U16 [R7+UR12+0x1f00], R14 ;  /* 0x001f000e07007988 */ /* 0x0001e2000800040c */
[----:B------:R-:W-:-:S02]  /*1280*/  LEA R54, P0, R5, R9, 0x1 ;  /* 0x0000000905367211 */ /* 0x000fc400078008ff */
[-C--:B------:R-:W-:Y:S01]  /*1290*/  LEA.HI.X.SX32 R57, R4, R11.reuse, 0x1, P1 ;  /* 0x0000000b04397211 */ /* 0x080fe200008f0eff */
[----:B------:R-:W-:Y:S01]  /*12a0*/  STTM.x32 tmem[UR14], RZ ;  /* 0x000000ff000079ed */ /* 0x000fe200082c000e */
[----:B------:R-:W1:Y:S02]  /*12b0*/  FENCE.VIEW.ASYNC.T ;  /* 0x00000000000073c6 */ /* 0x000e640000000200 */
[----:B-1----:R-:W-:Y:S01]  /*12c0*/  BAR.SYNC.DEFER_BLOCKING 0x0 ;  /* 0x0000000000007b1d */ /* 0x002fe20000010000 */
[----:B------:R-:W-:Y:S02]  /*12d0*/  LEA.HI.X.SX32 R55, R5, R11, 0x1, P0 ;  /* 0x0000000b05377211 */ /* 0x000fe400000f0eff */
[C---:B------:R-:W-:Y:S02]  /*12e0*/  LEA R52, P2, R6.reuse, R9, 0x1 ;  /* 0x0000000906347211 */ /* 0x040fe400078408ff */
[----:B0-----:R-:W-:Y:S02]  /*12f0*/  MOV R7, UR7 ;  /* 0x0000000700077c02 */ /* 0x001fe40008000f00 */
[----:B------:R-:W-:-:S02]  /*1300*/  LEA.HI.X.SX32 R53, R6, R11, 0x1, P2 ;  /* 0x0000000b06357211 */ /* 0x000fc400010f0eff */
[----:B------:R-:W-:Y:S01]  /*1310*/  PRMT R5, RZ, 0x7610, R5 ;  /* 0x00007610ff057816 */ /* 0x000fe20000000005 */
[--C-:B------:R-:W-:Y:S01]  /*1320*/  IMAD R7, R7, 0x4, R6.reuse ;  /* 0x0000000407077824 */ /* 0x100fe200078e0206 */
[----:B------:R-:W-:-:S03]  /*1330*/  PRMT R6, RZ, 0x7610, R6 ;  /* 0x00007610ff067816 */ /* 0x000fc60000000006 */
[----:B------:R-:W-:Y:S01]  /*1340*/  IMAD R8, R8, 0x4, R7 ;  /* 0x0000000408087824 */ /* 0x000fe200078e0207 */
[----:B------:R-:W-:-:S04]  /*1350*/  LEA R50, P0, R7, R9, 0x1 ;  /* 0x0000000907327211 */ /* 0x000fc800078008ff */
[----:B------:R-:W-:Y:S02]  /*1360*/  LEA R0, R13, R8, 0x2 ;  /* 0x000000080d007211 */ /* 0x000fe400078e10ff */
[----:B------:R-:W-:Y:S02]  /*1370*/  LEA.HI.X.SX32 R51, R7, R11, 0x1, P0 ;  /* 0x0000000b07337211 */ /* 0x000fe400000f0eff */
[----:B------:R-:W-:Y:S01]  /*1380*/  ISETP.LT.AND P0, PT, RZ, UR40, PT ;  /* 0x00000028ff007c0c */ /* 0x000fe2000bf01270 */
[----:B------:R-:W0:Y:S02]  /*1390*/  FENCE.VIEW.ASYNC.S ;  /* 0x00000000000073c6 */ /* 0x000e240000000000 */
[----:B0-----:R0:W1:Y:S02]  /*13a0*/  @!UP0 SYNCS.EXCH.64 URZ, [UR12+0x7000], UR8 ;  /* 0x007000080cff85b2 */ /* 0x0010640008000100 */
[----:B-1----:R-:W-:Y:S01]  /*13b0*/  BAR.SYNC.DEFER_BLOCKING 0x0 ;  /* 0x0000000000007b1d */ /* 0x002fe20000010000 */
[----:B------:R-:W-:Y:S01]  /*13c0*/  IMAD R4, R15, 0x4, R0 ;  /* 0x000000040f047824 */ /* 0x000fe200078e0200 */
[----:B------:R-:W-:-:S02]  /*13d0*/  LEA R48, P1, R8, R9, 0x1 ;  /* 0x0000000908307211 */ /* 0x000fc400078208ff */
[-C--:B------:R-:W-:Y:S02]  /*13e0*/  LEA R46, P2, R0, R9.reuse, 0x1 ;  /* 0x00000009002e7211 */ /* 0x080fe400078408ff */
[----:B------:R-:W-:Y:S02]  /*13f0*/  LEA R44, P3, R4, R9, 0x1 ;  /* 0x00000009042c7211 */ /* 0x000fe400078608ff */
[-C--:B------:R-:W-:Y:S02]  /*1400*/  LEA.HI.X.SX32 R49, R8, R11.reuse, 0x1, P1 ;  /* 0x0000000b08317211 */ /* 0x080fe400008f0eff */
[-C--:B------:R-:W-:Y:S02]  /*1410*/  LEA.HI.X.SX32 R47, R0, R11.reuse, 0x1, P2 ;  /* 0x0000000b002f7211 */ /* 0x080fe400010f0eff */
[----:B------:R-:W-:Y:S02]  /*1420*/  LEA.HI.X.SX32 R45, R4, R11, 0x1, P3 ;  /* 0x0000000b042d7211 */ /* 0x000fe400018f0eff */
[----:B------:R-:W-:-:S02]  /*1430*/  PRMT R8, RZ, 0x7610, R8 ;  /* 0x00007610ff087816 */ /* 0x000fc40000000008 */
[----:B------:R-:W-:Y:S02]  /*1440*/  PRMT R7, RZ, 0x7610, R7 ;  /* 0x00007610ff077816 */ /* 0x000fe40000000007 */
[----:B------:R-:W-:Y:S02]  /*1450*/  PRMT R9, RZ, 0x7610, R9 ;  /* 0x00007610ff097816 */ /* 0x000fe40000000009 */
[----:B------:R-:W-:Y:S01]  /*1460*/  PRMT R11, RZ, 0x7610, R11 ;  /* 0x00007610ff0b7816 */ /* 0x000fe2000000000b */
[----:B------:R-:W2:Y:S04]  /*1470*/  @P0 LDG.E.U16 R6, desc[UR32][R58.64] ;  /* 0x000000203a060981 */ /* 0x000ea8000c1e1500 */
[----:B------:R-:W3:Y:S04]  /*1480*/  @P0 LDG.E.U16 R8, desc[UR32][R54.64] ;  /* 0x0000002036080981 */ /* 0x000ee8000c1e1500 */
[----:B------:R-:W4:Y:S04]  /*1490*/  @P0 LDG.E.U16 R10, desc[UR32][R50.64] ;  /* 0x00000020320a0981 */ /* 0x000f28000c1e1500 */
[----:B------:R-:W4:Y:S04]  /*14a0*/  @P0 LDG.E.U16 R12, desc[UR32][R46.64] ;  /* 0x000000202e0c0981 */ /* 0x000f28000c1e1500 */
[----:B------:R-:W4:Y:S04]  /*14b0*/  @P0 LDG.E.U16 R5, desc[UR32][R56.64] ;  /* 0x0000002038050981 */ /* 0x000f28000c1e1500 */
[----:B------:R-:W4:Y:S04]  /*14c0*/  @P0 LDG.E.U16 R7, desc[UR32][R52.64] ;  /* 0x0000002034070981 */ /* 0x000f28000c1e1500 */
[----:B------:R-:W4:Y:S04]  /*14d0*/  @P0 LDG.E.U16 R9, desc[UR32][R48.64] ;  /* 0x0000002030090981 */ /* 0x000f28000c1e1500 */
[----:B------:R-:W4:Y:S01]  /*14e0*/  @P0 LDG.E.U16 R11, desc[UR32][R44.64] ;  /* 0x000000202c0b0981 */ /* 0x000f22000c1e1500 */
[C---:B------:R-:W-:Y:S01]  /*14f0*/  LOP3.LUT R0, R2.reuse, 0xff, RZ, 0xc0, !PT ;  /* 0x000000ff02007812 */ /* 0x040fe200078ec0ff */
[----:B------:R-:W-:Y:S01]  /*1500*/  VOTEU.ALL UP0, P6 ;  /* 0x0000000000ff7886 */ /* 0x000fe20003000000 */
[----:B------:R-:W-:Y:S01]  /*1510*/  LOP3.LUT R4, R2, 0xc0, RZ, 0xc0, !PT ;  /* 0x000000c002047812 */ /* 0x000fe200078ec0ff */
[----:B------:R-:W-:-:S02]  /*1520*/  UIADD3 UR15, UPT, UPT, UR13, 0x40, URZ ;  /* 0x000000400d0f7890 */ /* 0x000fc4000fffe0ff */
[----:B0-----:R-:W-:-:S04]  /*1530*/  @!UP2 UIADD3 UR8, UPT, UPT, -UR5, 0x100000, URZ ;  /* 0x001000000508a890 */ /* 0x001fc8000fffe1ff */
[----:B------:R-:W-:Y:S02]  /*1540*/  @!UP2 USHF.L.U32 UR9, UR8, 0xb, URZ ;  /* 0x0000000b0809a899 */ /* 0x000fe400080006ff */
[----:B------:R-:W-:Y:S01]  /*1550*/  @!UP2 USHF.L.U32 UR8, UR8, 0x1, URZ ;  /* 0x000000010808a899 */ /* 0x000fe200080006ff */
[----:B------:R-:W-:Y:S01]  /*1560*/  IMAD.SHL.U32 R41, R0, 0x2, RZ ;  /* 0x0000000200297824 */ /* 0x000fe200078e00ff */
[----:B------:R-:W-:Y:S01]  /*1570*/  SHF.R.U32.HI R4, RZ, 0x2, R4 ;  /* 0x00000002ff047819 */ /* 0x000fe20000011604 */
[----:B------:R-:W-:Y:S02]  /*1580*/  UIADD3 UR16, UPT, UPT, UR10, UR15, URZ ;  /* 0x0000000f0a107290 */ /* 0x000fe4000fffe0ff */
[----:B------:R-:W-:-:S04]  /*1590*/  @!UP2 UIADD3 UR4, UPT, UPT, -UR5, 0x100000, URZ ;  /* 0x001000000504a890 */ /* 0x000fc8000fffe1ff */
[----:B------:R-:W-:Y:S02]  /*15a0*/  @!UP2 USHF.L.U32 UR5, UR4, 0xb, URZ ;  /* 0x0000000b0405a899 */ /* 0x000fe400080006ff */
[----:B------:R-:W-:Y:S02]  /*15b0*/  @!UP2 USHF.L.U32 UR4, UR4, 0x1, URZ ;  /* 0x000000010404a899 */ /* 0x000fe400080006ff */
[----:B------:R-:W-:Y:S01]  /*15c0*/  UIADD3 UR6, UPT, UPT, UR12, 0x5000, URZ ;  /* 0x000050000c067890 */ /* 0x000fe2000fffe0ff */
[----:B------:R-:W-:Y:S01]  /*15d0*/  LOP3.LUT R41, R41, R4, RZ, 0x3c, !PT ;  /* 0x0000000429297212 */ /* 0x000fe200078e3cff */
[----:B------:R-:W-:Y:S01]  /*15e0*/  ULEA UR16, UR24, UR16, 0x12 ;  /* 0x0000001018107291 */ /* 0x000fe2000f8e90ff */
[----:B------:R-:W-:Y:S02]  /*15f0*/  ISETP.EQ.U32.AND P1, PT, RZ, UR21, P0 ;  /* 0x00000015ff007c0c */ /* 0x000fe40008722070 */
[----:B------:R-:W-:Y:S01]  /*1600*/  LOP3.LUT R40, R41, 0x40, RZ, 0x3c, !PT ;  /* 0x0000004029287812 */ /* 0x000fe200078e3cff */
[----:B------:R0:W1:Y:S01]  /*1610*/  @!UP0 SYNCS.EXCH.64 URZ, [UR12+0x7008], UR8 ;  /* 0x007008080cff85b2 */ /* 0x0000620008000100 */
[----:B------:R-:W-:Y:S01]  /*1620*/  VOTEU.ALL UP0, P6 ;  /* 0x0000000000ff7886 */ /* 0x000fe20003000000 */
[----:B--2---:R0:W-:Y:S04]  /*1630*/  STS.U16 [R41+UR12+0x4000], R6 ;  /* 0x0040000629007988 */ /* 0x0041e8000800040c */
[----:B---3--:R0:W-:Y:S04]  /*1640*/  STS.U16 [R41+UR12+0x4400], R8 ;  /* 0x0044000829007988 */ /* 0x0081e8000800040c */
[----:B----4-:R0:W-:Y:S04]  /*1650*/  STS.U16 [R41+UR12+0x4800], R10 ;  /* 0x0048000a29007988 */ /* 0x0101e8000800040c */
[----:B------:R0:W-:Y:S04]  /*1660*/  STS.U16 [R41+UR12+0x4c00], R12 ;  /* 0x004c000c29007988 */ /* 0x0001e8000800040c */
[----:B------:R0:W-:Y:S04]  /*1670*/  STS.U16 [R40+UR12+0x4200], R5 ;  /* 0x0042000528007988 */ /* 0x0001e8000800040c */
[----:B------:R0:W-:Y:S04]  /*1680*/  STS.U16 [R40+UR12+0x4600], R7 ;  /* 0x0046000728007988 */ /* 0x0001e8000800040c */
[----:B------:R0:W-:Y:S04]  /*1690*/  STS.U16 [R40+UR12+0x4a00], R9 ;  /* 0x004a000928007988 */ /* 0x0001e8000800040c */
[----:B------:R0:W-:Y:S01]  /*16a0*/  STS.U16 [R40+UR12+0x4e00], R11 ;  /* 0x004e000b28007988 */ /* 0x0001e2000800040c */
[----:B-1----:R1:W-:Y:S06]  /*16b0*/  MEMBAR.ALL.CTA ;  /* 0x0000000000007992 */ /* 0x0023ec0000008000 */
[----:B-1----:R-:W-:Y:S04]  /*16c0*/  FENCE.VIEW.ASYNC.S ;  /* 0x00000000000073c6 */ /* 0x002fe80000000000 */
[----:B------:R-:W1:Y:S02]  /*16d0*/  FENCE.VIEW.ASYNC.S ;  /* 0x00000000000073c6 */ /* 0x000e640000000000 */
[----:B-1----:R0:W1:Y:S02]  /*16e0*/  @!UP0 SYNCS.EXCH.64 URZ, [UR12+0x5000], UR4 ;  /* 0x005000040cff85b2 */ /* 0x0020640008000100 */
[----:B-1----:R-:W-:Y:S06]  /*16f0*/  BAR.SYNC.DEFER_BLOCKING 0x0 ;  /* 0x0000000000007b1d */ /* 0x002fec0000010000 */
[----:B0-----:R-:W-:Y:S05]  /*1700*/  @!P1 BRA `(.L_x_6) ;  /* 0x0000000000889947 */ /* 0x001fea0003800000 */
[----:B------:R-:W-:Y:S02]  /*1710*/  UIADD3 UR4, UPT, UPT, UR12, 0x4000, URZ ;  /* 0x000040000c047890 */ /* 0x000fe4000fffe0ff */
[----:B------:R-:W-:Y:S02]  /*1720*/  USHF.R.U32.HI UR8, URZ, 0x4, UR12 ;  /* 0x00000004ff087899 */ /* 0x000fe4000801160c */
[----:B------:R-:W-:Y:S02]  /*1730*/  USHF.R.U32.HI UR4, URZ, 0x4, UR4 ;  /* 0x00000004ff047899 */ /* 0x000fe40008011604 */
[----:B------:R-:W-:Y:S02]  /*1740*/  USGXT.U32 UR8, UR8, 0xe ;  /* 0x0000000e0808789a */ /* 0x000fe40008000000 */
[----:B------:R-:W-:Y:S02]  /*1750*/  USGXT.U32 UR18, UR4, 0xe ;  /* 0x0000000e0412789a */ /* 0x000fe40008000000 */
[----:B------:R-:W-:-:S02]  /*1760*/  UIADD3 UR36, UP0, UPT, UR8, 0x2000080, URZ ;  /* 0x0200008008247890 */ /* 0x000fc4000ff1e0ff */
[----:B------:R-:W-:Y:S01]  /*1770*/  UIADD3 UR38, UP3, UPT, UR18, 0x2, URZ ;  /* 0x0000000212267890 */ /* 0x000fe2000ff7e0ff */
[----:B------:R-:W-:Y:S01]  /*1780*/  UMOV UR4, URZ ;  /* 0x000000ff00047c82 */ /* 0x000fe20008000000 */
[----:B------:R-:W-:Y:S01]  /*1790*/  UMOV UR5, URZ ;  /* 0x000000ff00057c82 */ /* 0x000fe20008000000 */
[----:B------:R-:W-:Y:S02]  /*17a0*/  UIADD3.X UR37, UPT, UPT, UR4, 0x40004040, URZ, UP0, !UPT ;  /* 0x4000404004257890 */ /* 0x000fe400087fe4ff */
[----:B------:R-:W-:Y:S02]  /*17b0*/  UIADD3.X UR39, UPT, UPT, UR5, 0x40004040, URZ, UP3, !UPT ;  /* 0x4000404005277890 */ /* 0x000fe40009ffe4ff */
[----:B------:R-:W-:Y:S02]  /*17c0*/  ULOP3.LUT UR8, UR8, 0x2000000, URZ, 0xfc, !UPT ;  /* 0x0200000008087892 */ /* 0x000fe4000f8efcff */
[----:B------:R-:W-:Y:S02]  /*17d0*/  UIADD3.64 UR22, UPT, UPT, UR36, 0x80, URZ ;  /* 0x0000008024167897 */ /* 0x000fe4000fffe0ff */
[----:B------:R-:W-:-:S02]  /*17e0*/  UIADD3.64 UR28, UPT, UPT, UR38, 0x2, URZ ;  /* 0x00000002261c7897 */ /* 0x000fc4000fffe0ff */
[----:B------:R-:W-:Y:S02]  /*17f0*/  UIADD3.64 UR30, UPT, UPT, UR36, 0x100, URZ ;  /* 0x00000100241e7897 */ /* 0x000fe4000fffe0ff */
[----:B------:R-:W-:Y:S01]  /*1800*/  UIADD3.64 UR34, UPT, UPT, UR38, 0x4, URZ ;  /* 0x0000000426227897 */ /* 0x000fe2000fffe0ff */
[----:B------:R-:W-:Y:S01]  /*1810*/  UMOV UR42, 0x0 ;  /* 0x00000000002a7882 */ /* 0x000fe20000000000 */
[----:B------:R-:W-:Y:S01]  /*1820*/  UMOV UR43, 0x8088010 ;  /* 0x08088010002b7882 */ /* 0x000fe20000000000 */
[----:B------:R-:W-:Y:S01]  /*1830*/  UMOV UR9, 0x40004040 ;  /* 0x4000404000097882 */ /* 0x000fe20000000000 */
[----:B------:R-:W-:Y:S01]  /*1840*/  UMOV UR19, 0x40004040 ;  /* 0x4000404000137882 */ /* 0x000fe20000000000 */
[----:B------:R-:W-:Y:S01]  /*1850*/  UMOV UR44, 0x0 ;  /* 0x00000000002c7882 */ /* 0x000fe20000000000 */
[----:B------:R-:W-:Y:S01]  /*1860*/  UMOV UR45, 0x8088010 ;  /* 0x08088010002d7882 */ /* 0x000fe20000000000 */
[----:B------:R-:W-:Y:S01]  /*1870*/  UMOV UR46, 0x0 ;  /* 0x00000000002e7882 */ /* 0x000fe20000000000 */
[----:B------:R-:W-:Y:S01]  /*1880*/  UMOV UR47, 0x8088010 ;  /* 0x08088010002f7882 */ /* 0x000fe20000000000 */
[----:B------:R-:W-:Y:S01]  /*1890*/  UMOV UR4, UR6 ;  /* 0x0000000600047c82 */ /* 0x000fe20008000000 */
[----:B------:R0:W-:Y:S01]  /*18a0*/  UTCHMMA gdesc[UR8], gdesc[UR18], tmem[UR15], tmem[UR42], idesc[UR43], !UPT ;  /* 0x00ff2a12080075ea */ /* 0x0001e2000f80000f */
[----:B------:R-:W-:Y:S01]  /*18b0*/  UMOV UR48, 0x0 ;  /* 0x0000000000307882 */ /* 0x000fe20000000000 */
[----:B------:R-:W-:Y:S01]  /*18c0*/  UMOV UR49, 0x8088010 ;  /* 0x0808801000317882 */ /* 0x000fe20000000000 */
[----:B------:R0:W-:Y:S01]  /*18d0*/  UTCHMMA gdesc[UR36], gdesc[UR38], tmem[UR15], tmem[UR44], idesc[UR45], UPT ;  /* 0x00ff2c26240075ea */ /* 0x0001e2000b80000f */
[----:B------:R-:W-:Y:S01]  /*18e0*/  UMOV UR4, UR4 ;  /* 0x0000000400047c82 */ /* 0x000fe20008000000 */
[----:B------:R0:W-:Y:S01]  /*18f0*/  UTCHMMA gdesc[UR22], gdesc[UR28], tmem[UR15], tmem[UR46], idesc[UR47], UPT ;  /* 0x00ff2e1c160075ea */ /* 0x0001e2000b80000f */
[----:B------:R0:W-:Y:S01]  /*1900*/  UTCHMMA gdesc[UR30], gdesc[UR34], tmem[UR15], tmem[UR48], idesc[UR49], UPT ;  /* 0x00ff30221e0075ea */ /* 0x0001e2000b80000f */
[----:B------:R0:W-:Y:S01]  /*1910*/  UTCBAR [UR4], URZ ;  /* 0x000000ff040073e9 */ /* 0x0001e200080000ff */
[----:B------:R-:W-:Y:S01]  /*1920*/  NOP ;  /* 0x0000000000007918 */ /* 0x000fe20000000000 */
.L_x_6:
[----:B------:R-:W-:Y:S05]  /*1930*/  @!P0 BRA `(.L_x_7) ;  /* 0x0000000000088947 */ /* 0x000fea0003800000 */
[----:B------:R-:W1:Y:S02]  /*1940*/  SYNCS.PHASECHK.TRANS64.TRYWAIT P2, [UR12+0x5000], RZ ;  /* 0x005000ffff0075a7 */ /* 0x000e64000804110c */
[----:B-1----:R-:W-:Y:S05]  /*1950*/  @!P2 BRA `(.L_x_8) ;  /* 0x00000044003ca947 */ /* 0x002fea0003800000 */
.L_x_7:
[----:B------:R-:W-:Y:S01]  /*1960*/  BAR.SYNC.DEFER_BLOCKING 0x0 ;  /* 0x0000000000007b1d */ /* 0x000fe20000010000 */
[C---:B------:R-:W-:Y:S01]  /*1970*/  LOP3.LUT R20, R2.reuse, 0x6f, RZ, 0xc0, !PT ;  /* 0x0000006f02147812 */ /* 0x040fe200078ec0ff */
[----:B0-----:R-:W-:Y:S01]  /*1980*/  UIADD3 UR9, UPT, UPT, UR21, 0x38, URZ ;  /* 0x0000003815097890 */ /* 0x001fe2000fffe0ff */
[C---:B------:R-:W-:Y:S02]  /*1990*/  LOP3.LUT R37, R2.reuse, 0x80, RZ, 0xc0, !PT ;  /* 0x0000008002257812 */ /* 0x040fe400078ec0ff */
[----:B------:R-:W-:Y:S01]  /*19a0*/  LOP3.LUT R42, R2, 0x10, RZ, 0xc0, !PT ;  /* 0x00000010022a7812 */ /* 0x000fe200078ec0ff */
[----:B------:R-:W0:Y:S01]  /*19b0*/  LDCU UR4, c[0x0][0x3a8] ;  /* 0x00007500ff0477ac */ /* 0x000e220008000800 */
[----:B------:R-:W-:Y:S01]  /*19c0*/  LEA.HI R20, R37, R20, RZ, 0x1d ;  /* 0x0000001425147211 */ /* 0x000fe200078fe8ff */
[----:B------:R-:W-:Y:S01]  /*19d0*/  LDTM.16dp32bit_t0_t15.x16 R4, tmem[UR16] ;  /* 0x00000010000479ee */ /* 0x000fe20008a00000 */
[----:B------:R-:W0:Y:S01]  /*19e0*/  LDTM.16dp32bit_t16_t31.x16 R4, tmem[UR16+0x10] ;  /* 0x00001010000479ee */ /* 0x000e220008a20000 */
[C---:B------:R-:W-:Y:S01]  /*19f0*/  LOP3.LUT R22, R42.reuse, 0x2, RZ, 0xfc, !PT ;  /* 0x000000022a167812 */ /* 0x040fe200078efcff */
[----:B------:R-:W1:Y:S01]  /*1a00*/  LDCU.64 UR18, c[0x0][0x3d0] ;  /* 0x00007a00ff1277ac */ /* 0x000e620008000a00 */
[----:B------:R-:W-:Y:S01]  /*1a10*/  LOP3.LUT R24, R42, 0xd, RZ, 0xfc, !PT ;  /* 0x0000000d2a187812 */ /* 0x000fe200078efcff */
[----:B------:R-:W-:Y:S01]  /*1a20*/  VIADD R43, R20, UR27 ;  /* 0x0000001b142b7c36 */ /* 0x000fe20008000000 */
[----:B------:R-:W-:Y:S01]  /*1a30*/  LOP3.LUT R20, R42, 0x3, RZ, 0xfc, !PT ;  /* 0x000000032a147812 */ /* 0x000fe200078efcff */
[----:B------:R-:W2:Y:S01]  /*1a40*/  LDC R28, c[0x0][0x3d8] ;  /* 0x0000f600ff1c7b82 */ /* 0x000ea20000000800 */
[----:B------:R-:W-:-:S02]  /*1a50*/  PRMT R82, RZ, 0x7610, R82 ;  /* 0x00007610ff527816 */ /* 0x000fc40000000052 */
[C---:B------:R-:W-:Y:S02]  /*1a60*/  ISETP.GE.AND P2, PT, R43.reuse, R22, PT ;  /* 0x000000162b00720c */ /* 0x040fe40003f46270 */
[C---:B------:R-:W-:Y:S02]  /*1a70*/  LOP3.LUT R22, R42.reuse, 0x4, RZ, 0xfc, !PT ;  /* 0x000000042a167812 */ /* 0x040fe400078efcff */
[C---:B------:R-:W-:Y:S01]  /*1a80*/  ISETP.GE.AND P5, PT, R43.reuse, R20, PT ;  /* 0x000000142b00720c */ /* 0x040fe20003fa6270 */
[----:B------:R-:W3:Y:S01]  /*1a90*/  LDC.64 R62, c[0x0][0x390] ;  /* 0x0000e400ff3e7b82 */ /* 0x000ee20000000a00 */
[----:B------:R-:W-:Y:S02]  /*1aa0*/  ISETP.GE.AND P4, PT, R43, R22, PT ;  /* 0x000000162b00720c */ /* 0x000fe40003f86270 */
[C---:B------:R-:W-:Y:S02]  /*1ab0*/  LOP3.LUT R20, R42.reuse, 0x5, RZ, 0xfc, !PT ;  /* 0x000000052a147812 */ /* 0x040fe400078efcff */
[----:B------:R-:W-:-:S02]  /*1ac0*/  LOP3.LUT R22, R42, 0x6, RZ, 0xfc, !PT ;  /* 0x000000062a167812 */ /* 0x000fc400078efcff */
[----:B------:R-:W-:Y:S01]  /*1ad0*/  ISETP.GE.AND P3, PT, R43, R20, PT ;  /* 0x000000142b00720c */ /* 0x000fe20003f66270 */
[----:B------:R-:W4:Y:S01]  /*1ae0*/  @!P6 SYNCS.CCTL.IV [UR12+0x5000] ;  /* 0x00500000ff00e9b1 */ /* 0x000f22000800000c */
[----:B------:R-:W-:Y:S01]  /*1af0*/  LOP3.LUT R20, R42, 0x7, RZ, 0xfc, !PT ;  /* 0x000000072a147812 */ /* 0x000fe200078efcff */
[----:B0-----:R-:W-:Y:S01]  /*1b00*/  FMUL R7, R7, UR4 ;  /* 0x0000000407077c20 */ /* 0x001fe20008400000 */
[----:B------:R-:W-:Y:S01]  /*1b10*/  FMUL R21, R8, UR4 ;  /* 0x0000000408157c20 */ /* 0x000fe20008400000 */
[----:B------:R-:W-:Y:S01]  /*1b20*/  FMUL R6, R6, UR4 ;  /* 0x0000000406067c20 */ /* 0x000fe20008400000 */
[----:B------:R-:W-:Y:S01]  /*1b30*/  FMUL R9, R9, UR4 ;  /* 0x0000000409097c20 */ /* 0x000fe20008400000 */
[----:B------:R-:W-:Y:S01]  /*1b40*/  FMUL R11, R11, UR4 ;  /* 0x000000040b0b7c20 */ /* 0x000fe20008400000 */
[----:B------:R-:W-:Y:S01]  /*1b50*/  FSEL R8, R7, -INF , P5 ;  /* 0xff80000007087808 */ /* 0x000fe20002800000 */
[----:B------:R-:W-:Y:S01]  /*1b60*/  FMUL R5, R5, UR4 ;  /* 0x0000000405057c20 */ /* 0x000fe20008400000 */
[----:B------:R-:W-:Y:S01]  /*1b70*/  FSEL R7, R21, -INF , P4 ;  /* 0xff80000015077808 */ /* 0x000fe20002000000 */
[----:B------:R-:W-:Y:S01]  /*1b80*/  FMUL R21, R10, UR4 ;  /* 0x000000040a157c20 */ /* 0x000fe20008400000 */
[----:B------:R-:W-:Y:S01]  /*1b90*/  FSEL R6, R6, -INF , P2 ;  /* 0xff80000006067808 */ /* 0x000fe20001000000 */
[----:B------:R-:W-:Y:S01]  /*1ba0*/  FMUL R13, R13, UR4 ;  /* 0x000000040d0d7c20 */ /* 0x000fe20008400000 */
[----:B------:R-:W-:Y:S01]  /*1bb0*/  ISETP.GE.AND P2, PT, R43, R22, PT ;  /* 0x000000162b00720c */ /* 0x000fe20003f46270 */
[----:B------:R-:W-:Y:S01]  /*1bc0*/  FMUL R15, R15, UR4 ;  /* 0x000000040f0f7c20 */ /* 0x000fe20008400000 */
[----:B------:R-:W-:Y:S01]  /*1bd0*/  LOP3.LUT R22, R42, 0x8, RZ, 0xfc, !PT ;  /* 0x000000082a167812 */ /* 0x000fe200078efcff */
[----:B------:R-:W-:Y:S01]  /*1be0*/  FMUL R18, R18, UR4 ;  /* 0x0000000412127c20 */ /* 0x000fe20008400000 */
[----:B------:R-:W-:Y:S01]  /*1bf0*/  FSEL R10, R9, -INF , P3 ;  /* 0xff800000090a7808 */ /* 0x000fe20001800000 */
[----:B------:R-:W-:Y:S01]  /*1c00*/  NOP ;  /* 0x0000000000007918 */ /* 0x000fe20000000000 */
[----:B------:R-:W-:Y:S01]  /*1c10*/  ISETP.GE.AND P5, PT, R43, R20, PT ;  /* 0x000000142b00720c */ /* 0x000fe20003fa6270 */
[----:B--2---:R-:W-:Y:S01]  /*1c20*/  IMAD R23, R28, UR9, RZ ;  /* 0x000000091c177c24 */ /* 0x004fe2000f8e02ff */
[----:B------:R-:W-:Y:S01]  /*1c30*/  FSEL R9, R21, -INF , P2 ;  /* 0xff80000015097808 */ /* 0x000fe20001000000 */
[----:B------:R-:W-:Y:S01]  /*1c40*/  FMUL R21, R12, UR4 ;  /* 0x000000040c157c20 */ /* 0x000fe20008400000 */
[----:B------:R-:W-:-:S02]  /*1c50*/  ISETP.GE.AND P4, PT, R43, R22, PT ;  /* 0x000000162b00720c */ /* 0x000fc40003f86270 */
[----:B------:R-:W-:Y:S01]  /*1c60*/  FSEL R12, R11, -INF , P5 ;  /* 0xff8000000b0c7808 */ /* 0x000fe20002800000 */
[----:B------:R-:W-:Y:S01]  /*1c70*/  FMUL R11, R4, UR4 ;  /* 0x00000004040b7c20 */ /* 0x000fe20008400000 */
[----:B------:R-:W-:Y:S02]  /*1c80*/  FSEL R4, R21, -INF , P4 ;  /* 0xff80000015047808 */ /* 0x000fe40002000000 */
[CC--:B------:R-:W-:Y:S02]  /*1c90*/  ISETP.GE.AND P5, PT, R43.reuse, R42.reuse, PT ;  /* 0x0000002a2b00720c */ /* 0x0c0fe40003fa6270 */
[----:B------:R-:W-:Y:S02]  /*1ca0*/  ISETP.GT.AND P4, PT, R43, R42, PT ;  /* 0x0000002a2b00720c */ /* 0x000fe40003f84270 */
[----:B------:R-:W-:Y:S02]  /*1cb0*/  FSEL R25, R11, -INF , P5 ;  /* 0xff8000000b197808 */ /* 0x000fe40002800000 */
[----:B------:R-:W-:Y:S01]  /*1cc0*/  FSEL R78, R5, -INF , P4 ;  /* 0xff800000054e7808 */ /* 0x000fe20002000000 */
[----:B------:R-:W-:Y:S01]  /*1cd0*/  FMUL R5, R14, UR4 ;  /* 0x000000040e057c20 */ /* 0x000fe20008400000 */
[----:B------:R-:W-:-:S02]  /*1ce0*/  LOP3.LUT R20, R42, 0x9, RZ, 0xfc, !PT ;  /* 0x000000092a147812 */ /* 0x000fc400078efcff */
[----:B------:R-:W-:Y:S02]  /*1cf0*/  FMNMX3 R11, R25, R78, R6, !PT ;  /* 0x0000004e190b7276 */ /* 0x000fe40007800006 */
[C---:B------:R-:W-:Y:S02]  /*1d00*/  LOP3.LUT R22, R42.reuse, 0xa, RZ, 0xfc, !PT ;  /* 0x0000000a2a167812 */ /* 0x040fe400078efcff */
[----:B------:R-:W-:Y:S02]  /*1d10*/  ISETP.GE.AND P3, PT, R43, R20, PT ;  /* 0x000000142b00720c */ /* 0x000fe40003f66270 */
[----:B------:R-:W-:Y:S02]  /*1d20*/  LOP3.LUT R20, R42, 0xb, RZ, 0xfc, !PT ;  /* 0x0000000b2a147812 */ /* 0x000fe400078efcff */
[----:B------:R-:W-:Y:S02]  /*1d30*/  FMNMX3 R11, R11, R8, R7, !PT ;  /* 0x000000080b0b7276 */ /* 0x000fe40007800007 */
[----:B------:R-:W-:-:S02]  /*1d40*/  ISETP.GE.AND P2, PT, R43, R22, PT ;  /* 0x000000162b00720c */ /* 0x000fc40003f46270 */
[----:B------:R-:W-:Y:S02]  /*1d50*/  ISETP.GE.AND P5, PT, R43, R20, PT ;  /* 0x000000142b00720c */ /* 0x000fe40003fa6270 */
[C---:B------:R-:W-:Y:S02]  /*1d60*/  LOP3.LUT R14, R42.reuse, 0xe, RZ, 0xfc, !PT ;  /* 0x0000000e2a0e7812 */ /* 0x040fe400078efcff */
[----:B------:R-:W-:Y:S02]  /*1d70*/  FSEL R20, R13, -INF , P3 ;  /* 0xff8000000d147808 */ /* 0x000fe40001800000 */
[----:B------:R-:W-:Y:S02]  /*1d80*/  LOP3.LUT R22, R42, 0xc, RZ, 0xfc, !PT ;  /* 0x0000000c2a167812 */ /* 0x000fe400078efcff */
[----:B------:R-:W-:Y:S01]  /*1d90*/  FMNMX3 R13, R11, R10, R9, !PT ;  /* 0x0000000a0b0d7276 */ /* 0x000fe20007800009 */
[----:B------:R-:W-:Y:S01]  /*1da0*/  FMUL R11, R16, UR4 ;  /* 0x00000004100b7c20 */ /* 0x000fe20008400000 */
[----:B------:R-:W-:Y:S01]  /*1db0*/  FSEL R5, R5, -INF , P2 ;  /* 0xff80000005057808 */ /* 0x000fe20001000000 */
[----:B------:R-:W-:Y:S01]  /*1dc0*/  FMUL R16, R19, UR4 ;  /* 0x0000000413107c20 */ /* 0x000fe20008400000 */
[----:B------:R-:W-:-:S02]  /*1dd0*/  ISETP.GE.AND P2, PT, R43, R14, PT ;  /* 0x0000000e2b00720c */ /* 0x000fc40003f46270 */
[----:B------:R-:W-:Y:S02]  /*1de0*/  FSEL R14, R15, -INF , P5 ;  /* 0xff8000000f0e7808 */ /* 0x000fe40002800000 */
[----:B------:R-:W-:Y:S02]  /*1df0*/  ISETP.GE.AND P3, PT, R43, R22, PT ;  /* 0x000000162b00720c */ /* 0x000fe40003f66270 */
[----:B------:R-:W-:Y:S01]  /*1e00*/  FMNMX3 R15, R13, R12, R4, !PT ;  /* 0x0000000c0d0f7276 */ /* 0x000fe20007800004 */
[----:B------:R-:W-:Y:S01]  /*1e10*/  FMUL R13, R17, UR4 ;  /* 0x00000004110d7c20 */ /* 0x000fe20008400000 */
[----:B------:R-:W-:Y:S01]  /*1e20*/  ISETP.GE.AND P4, PT, R43, R24, PT ;  /* 0x000000182b00720c */ /* 0x000fe20003f86270 */
[----:B-1----:R-:W-:Y:S01]  /*1e30*/  UIMAD UR4, UR11, UR18, URZ ;  /* 0x000000120b0472a4 */ /* 0x002fe2000f8e02ff */
[----:B------:R-:W-:Y:S02]  /*1e40*/  LOP3.LUT R22, R42, 0xf, RZ, 0xfc, !PT ;  /* 0x0000000f2a167812 */ /* 0x000fe400078efcff */
[----:B------:R-:W-:Y:S01]  /*1e50*/  FSEL R11, R11, -INF , P3 ;  /* 0xff8000000b0b7808 */ /* 0x000fe20001800000 */
[----:B------:R-:W-:Y:S01]  /*1e60*/  USHF.L.U32 UR8, UR4, 0x1, URZ ;  /* 0x0000000104087899 */ /* 0x000fe200080006ff */
[----:B------:R-:W-:Y:S01]  /*1e70*/  FMNMX3 R15, R15, R20, R5, !PT ;  /* 0x000000140f0f7276 */ /* 0x000fe20007800005 */
[----:B------:R-:W-:Y:S01]  /*1e80*/  UIMAD.WIDE UR4, UR4, 0x2, URZ ;  /* 0x00000002040478a5 */ /* 0x000fe2000f8e02ff */
[----:B------:R-:W-:-:S02]  /*1e90*/  ISETP.GE.AND P5, PT, R43, R22, PT ;  /* 0x000000162b00720c */ /* 0x000fc40003fa6270 */
[----:B------:R-:W-:Y:S02]  /*1ea0*/  FSEL R13, R13, -INF , P4 ;  /* 0xff8000000d0d7808 */ /* 0x000fe40002000000 */
[----:B------:R-:W-:Y:S02]  /*1eb0*/  FSEL R18, R18, -INF , P2 ;  /* 0xff80000012127808 */ /* 0x000fe40001000000 */
[----:B------:R-:W-:Y:S02]  /*1ec0*/  FMNMX3 R15, R15, R14, R11, !PT ;  /* 0x0000000e0f0f7276 */ /* 0x000fe4000780000b */
[----:B------:R-:W-:Y:S02]  /*1ed0*/  FSEL R16, R16, -INF , P5 ;  /* 0xff80000010107808 */ /* 0x000fe40002800000 */
[----:B------:R-:W-:Y:S02]  /*1ee0*/  FMNMX3 R15, R15, R13, R18, !PT ;  /* 0x0000000d0f0f7276 */ /* 0x000fe40007800012 */
[----:B------:R-:W-:-:S02]  /*1ef0*/  SHF.R.U32.HI R17, RZ, 0x2, R2 ;  /* 0x00000002ff117819 */ /* 0x000fc40000011602 */
[----:B------:R-:W-:Y:S02]  /*1f00*/  FMNMX R69, R16, R15, !PT ;  /* 0x0000000f10457209 */ /* 0x000fe40007800000 */
[----:B------:R-:W-:Y:S02]  /*1f10*/  LOP3.LUT R17, R17, 0x38, RZ, 0xc0, !PT ;  /* 0x0000003811117812 */ /* 0x000fe400078ec0ff */
[----:B------:R-:W-:Y:S01]  /*1f20*/  LOP3.LUT R15, R2, 0x1f, RZ, 0xc0, !PT ;  /* 0x0000001f020f7812 */ /* 0x000fe200078ec0ff */
[----:B------:R-:W0:Y:S01]  /*1f30*/  SHFL.BFLY PT, R24, R69, 0x10, 0x1f ;  /* 0x0e001f0045187f89 */ /* 0x000e2200000e0000 */
[--C-:B------:R-:W-:Y:S02]  /*1f40*/  LOP3.LUT R17, R17, 0x1f, R2.reuse, 0xf8, !PT ;  /* 0x0000001f11117812 */ /* 0x100fe400078ef802 */
[--C-:B------:R-:W-:Y:S02]  /*1f50*/  SHF.R.U32.HI R22, RZ, 0x1, R2.reuse ;  /* 0x00000001ff167819 */ /* 0x100fe40000011602 */
[----:B------:R-:W-:Y:S01]  /*1f60*/  SHF.R.U32.HI R21, RZ, 0x5, R2 ;  /* 0x00000005ff157819 */ /* 0x000fe20000011602 */
[----:B------:R-:W-:Y:S01]  /*1f70*/  IMAD.SHL.U32 R38, R17, 0x10, RZ ;  /* 0x0000001011267824 */ /* 0x000fe200078e00ff */
[----:B------:R-:W-:Y:S01]  /*1f80*/  PRMT R32, RZ, 0x7610, R32 ;  /* 0x00007610ff207816 */ /* 0x000fe20000000020 */
[----:B------:R-:W-:Y:S01]  /*1f90*/  IMAD R17, R15, UR19, RZ ;  /* 0x000000130f117c24 */ /* 0x000fe2000f8e02ff */
[----:B------:R-:W-:-:S02]  /*1fa0*/  PRMT R34, RZ, 0x7610, R34 ;  /* 0x00007610ff227816 */ /* 0x000fc40000000022 */
[----:B------:R-:W-:Y:S01]  /*1fb0*/  LOP3.LUT R15, R38, 0x1b0, RZ, 0xc0, !PT ;  /* 0x000001b0260f7812 */ /* 0x000fe200078ec0ff */
[----:B------:R-:W-:Y:S01]  /*1fc0*/  IMAD.SHL.U32 R19, R17, 0x2, RZ ;  /* 0x0000000211137824 */ /* 0x000fe200078e00ff */
[----:B------:R-:W-:Y:S02]  /*1fd0*/  PRMT R30, RZ, 0x7610, R30 ;  /* 0x00007610ff1e7816 */ /* 0x000fe4000000001e */
[----:B------:R-:W-:Y:S01]  /*1fe0*/  LOP3.LUT R39, R15, 0x40, R22, 0xf8, !PT ;  /* 0x000000400f277812 */ /* 0x000fe200078ef816 */
[----:B------:R-:W-:Y:S01]  /*1ff0*/  IMAD.HI R22, R17, 0x2, RZ ;  /* 0x0000000211167827 */ /* 0x000fe200078e02ff */
[----:B------:R-:W-:Y:S02]  /*2000*/  SGXT.U32 R15, R21, 0x3 ;  /* 0x00000003150f781a */ /* 0x000fe40000000000 */
[----:B---3--:R-:W-:Y:S01]  /*2010*/  IADD3 R62, P2, P3, R19, UR8, R62 ;  /* 0x00000008133e7c10 */ /* 0x008fe2000fb5e03e */
[----:B------:R-:W-:Y:S01]  /*2020*/  VIADD R39, R39, UR12 ;  /* 0x0000000c27277c36 */ /* 0x000fe20008000000 */
[----:B------:R-:W-:Y:S01]  /*2030*/  UIADD3 UR8, UPT, UPT, UR21, 0x18, URZ ;  /* 0x0000001815087890 */ /* 0x000fe2000fffe0ff */
[----:B------:R-:W-:Y:S01]  /*2040*/  IMAD R15, R15, R28, RZ ;  /* 0x0000001c0f0f7224 */ /* 0x000fe200078e02ff */
[----:B------:R-:W-:-:S02]  /*2050*/  IADD3.X R26, PT, PT, R22, UR5, R63, P2, P3 ;  /* 0x00000005161a7c10 */ /* 0x000fc400097e643f */
[----:B0-----:R-:W-:Y:S01]  /*2060*/  FMNMX3 R69, R69, -INF , R24, !PT ;  /* 0xff80000045457876 */ /* 0x001fe20007800018 */
[C---:B------:R-:W-:Y:S01]  /*2070*/  IMAD R17, R28.reuse, 0x8, R15 ;  /* 0x000000081c117824 */ /* 0x040fe200078e020f */
[-C--:B------:R-:W-:Y:S01]  /*2080*/  LEA R76, P4, R15, R62.reuse, 0x1 ;  /* 0x0000003e0f4c7211 */ /* 0x080fe200078808ff */
[C---:B------:R-:W-:Y:S01]  /*2090*/  IMAD R21, R28.reuse, UR8, RZ ;  /* 0x000000081c157c24 */ /* 0x040fe2000f8e02ff */
[-C--:B------:R-:W-:Y:S01]  /*20a0*/  LEA R60, P2, R23, R62.reuse, 0x1 ;  /* 0x0000003e173c7211 */ /* 0x080fe200078408ff */
[----:B------:R-:W-:Y:S01]  /*20b0*/  FADD R24, -R69, -INF ;  /* 0xff80000045187421 */ /* 0x000fe20000000100 */
[----:B------:R-:W-:Y:S02]  /*20c0*/  LEA R19, R28, R17, 0x3 ;  /* 0x000000111c137211 */ /* 0x000fe400078e18ff */
[----:B------:R-:W-:Y:S01]  /*20d0*/  LEA R74, P5, R17, R62, 0x1 ;  /* 0x0000003e114a7211 */ /* 0x000fe200078a08ff */
[----:B------:R-:W-:Y:S01]  /*20e0*/  FMUL R24, R24, 1.4426950216293334961 ;  /* 0x3fb8aa3b18187820 */ /* 0x000fe20000400000 */
[----:B------:R-:W-:Y:S01]  /*20f0*/  LEA.HI.X.SX32 R77, R15, R26, 0x1, P4 ;  /* 0x0000001a0f4d7211 */ /* 0x000fe200020f0eff */
[C---:B------:R-:W-:Y:S01]  /*2100*/  IMAD R22, R28.reuse, 0x10, R19 ;  /* 0x000000101c167824 */ /* 0x040fe200078e0213 */
[----:B------:R-:W-:Y:S01]  /*2110*/  LEA R70, P3, R21, R62, 0x1 ;  /* 0x0000003e15467211 */ /* 0x000fe200078608ff */
[----:B------:R-:W4:Y:S01]  /*2120*/  MUFU.EX2 R68, R24 ;  /* 0x0000001800447308 */ /* 0x000f220000000800 */
[----:B------:R-:W-:Y:S01]  /*2130*/  LEA.HI.X.SX32 R75, R17, R26, 0x1, P5 ;  /* 0x0000001a114b7211 */ /* 0x000fe200028f0eff */
[----:B------:R-:W-:Y:S01]  /*2140*/  IMAD R15, R28, 0x8, R22 ;  /* 0x000000081c0f7824 */ /* 0x000fe200078e0216 */
[----:B------:R-:W-:-:S02]  /*2150*/  LEA R72, P4, R19, R62, 0x1 ;  /* 0x0000003e13487211 */ /* 0x000fc400078808ff */
[-C--:B------:R-:W-:Y:S01]  /*2160*/  LEA.HI.X.SX32 R71, R21, R26.reuse, 0x1, P3 ;  /* 0x0000001a15477211 */ /* 0x080fe200018f0eff */
[----:B------:R-:W-:Y:S01]  /*2170*/  IMAD R17, R28, 0x8, R15 ;  /* 0x000000081c117824 */ /* 0x000fe200078e020f */
[----:B------:R-:W-:Y:S02]  /*2180*/  LEA.HI.X.SX32 R73, R19, R26, 0x1, P4 ;  /* 0x0000001a13497211 */ /* 0x000fe400020f0eff */
[CC--:B------:R-:W-:Y:S02]  /*2190*/  LEA R66, P3, R22.reuse, R62.reuse, 0x1 ;  /* 0x0000003e16427211 */ /* 0x0c0fe400078608ff */
[-C--:B------:R-:W-:Y:S02]  /*21a0*/  LEA R64, P4, R15, R62.reuse, 0x1 ;  /* 0x0000003e0f407211 */ /* 0x080fe400078808ff */
[----:B------:R-:W-:Y:S02]  /*21b0*/  LEA R62, P5, R17, R62, 0x1 ;  /* 0x0000003e113e7211 */ /* 0x000fe400078a08ff */
[-C--:B------:R-:W-:Y:S01]  /*21c0*/  LEA.HI.X.SX32 R61, R23, R26.reuse, 0x1, P2 ;  /* 0x0000001a173d7211 */ /* 0x080fe200010f0eff */
[----:B----4-:R0:W-:Y:S01]  /*21d0*/  STSM.16.M88 [R39+0x4000], R68 ;  /* 0x0040004427007844 */ /* 0x0101e20000000000 */
[----:B------:R-:W-:-:S02]  /*21e0*/  LEA.HI.X.SX32 R67, R22, R26, 0x1, P3 ;  /* 0x0000001a16437211 */ /* 0x000fc400018f0eff */
[-C--:B------:R-:W-:Y:S01]  /*21f0*/  LEA.HI.X.SX32 R65, R15, R26.reuse, 0x1, P4 ;  /* 0x0000001a0f417211 */ /* 0x080fe200020f0eff */
[----:B------:R-:W-:Y:S01]  /*2200*/  BAR.SYNC.DEFER_BLOCKING 0x0 ;  /* 0x0000000000007b1d */ /* 0x000fe20000010000 */
[----:B------:R-:W-:Y:S02]  /*2210*/  LEA.HI.X.SX32 R63, R17, R26, 0x1, P5 ;  /* 0x0000001a113f7211 */ /* 0x000fe400028f0eff */
[----:B------:R-:W-:Y:S02]  /*2220*/  PRMT R28, RZ, 0x7610, R28 ;  /* 0x00007610ff1c7816 */ /* 0x000fe4000000001c */
[----:B------:R-:W-:Y:S02]  /*2230*/  PRMT R22, RZ, 0x7610, R22 ;  /* 0x00007610ff167816 */ /* 0x000fe40000000016 */
[----:B------:R-:W-:Y:S02]  /*2240*/  PRMT R26, RZ, 0x7610, R26 ;  /* 0x00007610ff1a7816 */ /* 0x000fe4000000001a */
[----:B------:R-:W-:Y:S01]  /*2250*/  PRMT R24, RZ, 0x7610, R24 ;  /* 0x00007610ff187816 */ /* 0x000fe20000000018 */
[----:B------:R-:W2:Y:S04]  /*2260*/  @P0 LDG.E.U16 R82, desc[UR32][R76.64] ;  /* 0x000000204c520981 */ /* 0x000ea8000c1e1500 */
[----:B------:R-:W3:Y:S04]  /*2270*/  @P0 LDG.E.U16 R32, desc[UR32][R74.64] ;  /* 0x000000204a200981 */ /* 0x000ee8000c1e1500 */
[----:B------:R-:W4:Y:S04]  /*2280*/  @P0 LDG.E.U16 R34, desc[UR32][R72.64] ;  /* 0x0000002048220981 */ /* 0x000f28000c1e1500 */
[----:B------:R-:W5:Y:S04]  /*2290*/  @P0 LDG.E.U16 R28, desc[UR32][R70.64] ;  /* 0x00000020461c0981 */ /* 0x000f68000c1e1500 */
[----:B------:R-:W5:Y:S04]  /*22a0*/  @P0 LDG.E.U16 R30, desc[UR32][R66.64] ;  /* 0x00000020421e0981 */ /* 0x000f68000c1e1500 */
[----:B------:R-:W5:Y:S04]  /*22b0*/  @P0 LDG.E.U16 R22, desc[UR32][R64.64] ;  /* 0x0000002040160981 */ /* 0x000f68000c1e1500 */
[----:B------:R-:W5:Y:S04]  /*22c0*/  @P0 LDG.E.U16 R26, desc[UR32][R62.64] ;  /* 0x000000203e1a0981 */ /* 0x000f68000c1e1500 */
[----:B------:R-:W5:Y:S01]  /*22d0*/  @P0 LDG.E.U16 R24, desc[UR32][R60.64] ;  /* 0x000000203c180981 */ /* 0x000f62000c1e1500 */
[--C-:B------:R-:W-:Y:S01]  /*22e0*/  FADD R25, R25, -R69.reuse ;  /* 0x8000004519197221 */ /* 0x100fe20000000000 */
[--C-:B------:R-:W-:Y:S01]  /*22f0*/  FADD R78, R78, -R69.reuse ;  /* 0x800000454e4e7221 */ /* 0x100fe20000000000 */
[--C-:B------:R-:W-:Y:S01]  /*2300*/  FADD R6, R6, -R69.reuse ;  /* 0x8000004506067221 */ /* 0x100fe20000000000 */
[--C-:B------:R-:W-:Y:S01]  /*2310*/  FADD R8, R8, -R69.reuse ;  /* 0x8000004508087221 */ /* 0x100fe20000000000 */
[----:B------:R-:W-:Y:S01]  /*2320*/  FMUL R15, R25, 1.4426950216293334961 ;  /* 0x3fb8aa3b190f7820 */ /* 0x000fe20000400000 */
[----:B------:R-:W-:Y:S01]  /*2330*/  FMUL R78, R78, 1.4426950216293334961 ;  /* 0x3fb8aa3b4e4e7820 */ /* 0x000fe20000400000 */
[----:B------:R-:W-:Y:S01]  /*2340*/  FMUL R6, R6, 1.4426950216293334961 ;  /* 0x3fb8aa3b06067820 */ /* 0x000fe20000400000 */
[--C-:B------:R-:W-:Y:S01]  /*2350*/  FADD R7, R7, -R69.reuse ;  /* 0x8000004507077221 */ /* 0x100fe20000000000 */
[----:B------:R-:W-:Y:S01]  /*2360*/  FMUL R8, R8, 1.4426950216293334961 ;  /* 0x3fb8aa3b08087820 */ /* 0x000fe20000400000 */
[----:B------:R-:W-:Y:S01]  /*2370*/  MUFU.EX2 R80, R78 ;  /* 0x0000004e00507308 */ /* 0x000fe20000000800 */
[--C-:B------:R-:W-:Y:S01]  /*2380*/  FADD R10, R10, -R69.reuse ;  /* 0x800000450a0a7221 */ /* 0x100fe20000000000 */
[----:B------:R-:W-:Y:S01]  /*2390*/  FMUL R7, R7, 1.4426950216293334961 ;  /* 0x3fb8aa3b07077820 */ /* 0x000fe20000400000 */
[--C-:B------:R-:W-:Y:S01]  /*23a0*/  FADD R9, R9, -R69.reuse ;  /* 0x8000004509097221 */ /* 0x100fe20000000000 */
[--C-:B------:R-:W-:Y:S01]  /*23b0*/  FADD R12, R12, -R69.reuse ;  /* 0x800000450c0c7221 */ /* 0x100fe20000000000 */
[----:B------:R-:W-:Y:S01]  /*23c0*/  FMUL R10, R10, 1.4426950216293334961 ;  /* 0x3fb8aa3b0a0a7820 */ /* 0x000fe20000400000 */
[--C-:B------:R-:W-:Y:S01]  /*23d0*/  FADD R4, R4, -R69.reuse ;  /* 0x8000004504047221 */ /* 0x100fe20000000000 */
[----:B------:R-:W-:Y:S01]  /*23e0*/  FMUL R9, R9, 1.4426950216293334961 ;  /* 0x3fb8aa3b09097820 */ /* 0x000fe20000400000 */
[----:B------:R-:W1:Y:S01]  /*23f0*/  MUFU.EX2 R15, R15 ;  /* 0x0000000f000f7308 */ /* 0x000e620000000800 */
[----:B------:R-:W-:Y:S01]  /*2400*/  FMUL R12, R12, 1.4426950216293334961 ;  /* 0x3fb8aa3b0c0c7820 */ /* 0x000fe20000400000 */
[----:B------:R-:W-:Y:S01]  /*2410*/  FMUL R4, R4, 1.4426950216293334961 ;  /* 0x3fb8aa3b04047820 */ /* 0x000fe20000400000 */
[--C-:B------:R-:W-:Y:S01]  /*2420*/  FADD R20, R20, -R69.reuse ;  /* 0x8000004514147221 */ /* 0x100fe20000000000 */
[--C-:B------:R-:W-:Y:S01]  /*2430*/  FADD R5, R5, -R69.reuse ;  /* 0x8000004505057221 */ /* 0x100fe20000000000 */
[--C-:B------:R-:W-:Y:S01]  /*2440*/  FADD R14, R14, -R69.reuse ;  /* 0x800000450e0e7221 */ /* 0x100fe20000000000 */
[----:B------:R-:W-:Y:S01]  /*2450*/  LOP3.LUT R38, R38, 0x1f0, RZ, 0xc0, !PT ;  /* 0x000001f026267812 */ /* 0x000fe200078ec0ff */
[----:B------:R-:W-:Y:S01]  /*2460*/  FMUL R20, R20, 1.4426950216293334961 ;  /* 0x3fb8aa3b14147820 */ /* 0x000fe20000400000 */
[----:B------:R-:W0:Y:S01]  /*2470*/  MUFU.EX2 R6, R6 ;  /* 0x0000000600067308 */ /* 0x000e220000000800 */
[----:B------:R-:W-:Y:S01]  /*2480*/  FMUL R5, R5, 1.4426950216293334961 ;  /* 0x3fb8aa3b05057820 */ /* 0x000fe20000400000 */
[----:B------:R-:W-:Y:S01]  /*2490*/  FMUL R14, R14, 1.4426950216293334961 ;  /* 0x3fb8aa3b0e0e7820 */ /* 0x000fe20000400000 */
[--C-:B------:R-:W-:Y:S01]  /*24a0*/  FADD R11, R11, -R69.reuse ;  /* 0x800000450b0b7221 */ /* 0x100fe20000000000 */
[--C-:B------:R-:W-:Y:S01]  /*24b0*/  FADD R13, R13, -R69.reuse ;  /* 0x800000450d0d7221 */ /* 0x100fe20000000000 */
[--C-:B------:R-:W-:Y:S01]  /*24c0*/  FADD R18, R18, -R69.reuse ;  /* 0x8000004512127221 */ /* 0x100fe20000000000 */
[----:B------:R-:W-:Y:S01]  /*24d0*/  FADD R16, R16, -R69 ;  /* 0x8000004510107221 */ /* 0x000fe20000000000 */
[----:B------:R-:W-:Y:S01]  /*24e0*/  FMUL R11, R11, 1.4426950216293334961 ;  /* 0x3fb8aa3b0b0b7820 */ /* 0x000fe20000400000 */
[----:B------:R-:W0:Y:S01]  /*24f0*/  MUFU.EX2 R17, R8 ;  /* 0x0000000800117308 */ /* 0x000e220000000800 */
[----:B-1----:R-:W-:Y:S01]  /*2500*/  FADD R23, R15, R80 ;  /* 0x000000500f177221 */ /* 0x002fe20000000000 */
[----:B------:R-:W-:Y:S01]  /*2510*/  FMUL R13, R13, 1.4426950216293334961 ;  /* 0x3fb8aa3b0d0d7820 */ /* 0x000fe20000400000 */
[----:B------:R-:W-:Y:S01]  /*2520*/  FMUL R18, R18, 1.4426950216293334961 ;  /* 0x3fb8aa3b12127820 */ /* 0x000fe20000400000 */
[----:B------:R-:W-:Y:S01]  /*2530*/  FMUL R16, R16, 1.4426950216293334961 ;  /* 0x3fb8aa3b10107820 */ /* 0x000fe20000400000 */
[----:B------:R-:W-:-:S03]  /*2540*/  UIADD3 UR17, UPT, UPT, UR13, 0x60, URZ ;  /* 0x000000600d117890 */ /* 0x000fc6000fffe0ff */
[----:B------:R-:W1:Y:S01]  /*2550*/  MUFU.EX2 R7, R7 ;  /* 0x0000000700077308 */ /* 0x000e620000000800 */
[----:B0-----:R-:W-:Y:S01]  /*2560*/  FADD R78, R6, R23 ;  /* 0x00000017064e7221 */ /* 0x001fe20000000000 */
[----:B------:R-:W-:-:S04]  /*2570*/  UIADD3 UR10, UPT, UPT, UR10, UR17, URZ ;  /* 0x000000110a0a7290 */ /* 0x000fc8000fffe0ff */
[----:B------:R-:W-:Y:S02]  /*2580*/  ULEA UR24, UR24, UR10, 0x12 ;  /* 0x0000000a18187291 */ /* 0x000fe4000f8e90ff */
[----:B------:R-:W0:Y:S01]  /*2590*/  MUFU.EX2 R10, R10 ;  /* 0x0000000a000a7308 */ /* 0x000e220000000800 */
[----:B------:R-:W-:-:S07]  /*25a0*/  FADD R78, R17, R78 ;  /* 0x0000004e114e7221 */ /* 0x000fce0000000000 */
[----:B------:R-:W0:Y:S01]  /*25b0*/  MUFU.EX2 R9, R9 ;  /* 0x0000000900097308 */ /* 0x000e220000000800 */
[----:B-1----:R-:W-:Y:S02]  /*25c0*/  FADD R23, R7, R78 ;  /* 0x0000004e07177221 */ /* 0x002fe40000000000 */
[----:B------:R1:W1:Y:S01]  /*25d0*/  LDSM.16.M88 R78, [R38+UR12+0x4000] ;  /* 0x0040000c264e783b */ /* 0x0002620008000000 */
[----:B------:R-:W-:Y:S06]  /*25e0*/  BAR.SYNC.DEFER_BLOCKING 0x0 ;  /* 0x0000000000007b1d */ /* 0x000fec0000010000 */
[----:B------:R-:W0:Y:S08]  /*25f0*/  MUFU.EX2 R12, R12 ;  /* 0x0000000c000c7308 */ /* 0x000e300000000800 */
[----:B------:R0:W1:Y:S08]  /*2600*/  MUFU.EX2 R8, R4 ;  /* 0x0000000400087308 */ /* 0x0000700000000800 */
[----:B------:R-:W1:Y:S01]  /*2610*/  MUFU.EX2 R19, R20 ;  /* 0x0000001400137308 */ /* 0x000e620000000800 */
[----:B0-----:R-:W-:-:S07]  /*2620*/  FADD R4, R10, R23 ;  /* 0x000000170a047221 */ /* 0x001fce0000000000 */
[----:B------:R0:W1:Y:S08]  /*2630*/  MUFU.EX2 R21, R5 ;  /* 0x0000000500157308 */ /* 0x0000700000000800 */
[----:B------:R-:W1:Y:S01]  /*2640*/  MUFU.EX2 R14, R14 ;  /* 0x0000000e000e7308 */ /* 0x000e620000000800 */
[----:B0-----:R-:W-:-:S04]  /*2650*/  FADD R5, R9, R4 ;  /* 0x0000000409057221 */ /* 0x001fc80000000000 */
[----:B------:R-:W-:-:S03]  /*2660*/  FADD R5, R12, R5 ;  /* 0x000000050c057221 */ /* 0x000fc60000000000 */
[----:B------:R-:W0:Y:S01]  /*2670*/  MUFU.EX2 R11, R11 ;  /* 0x0000000b000b7308 */ /* 0x000e220000000800 */
[----:B-1----:R-:W-:Y:S01]  /*2680*/  FADD R4, R8, R5 ;  /* 0x0000000508047221 */ /* 0x002fe20000000000 */
[----:B------:R-:W-:-:S03]  /*2690*/  F2FP.F16.F32.PACK_AB R8, R19, R8 ;  /* 0x000000081308723e */ /* 0x000fc600000000ff */
[----:B------:R-:W-:-:S03]  /*26a0*/  FADD R4, R19, R4 ;  /* 0x0000000413047221 */ /* 0x000fc60000000000 */
[----:B------:R-:W1:Y:S01]  /*26b0*/  MUFU.EX2 R20, R13 ;  /* 0x0000000d00147308 */ /* 0x000e620000000800 */
[----:B------:R-:W-:-:S04]  /*26c0*/  FADD R5, R21, R4 ;  /* 0x0000000415057221 */ /* 0x000fc80000000000 */
[----:B------:R-:W-:-:S03]  /*26d0*/  FADD R4, R14, R5 ;  /* 0x000000050e047221 */ /* 0x000fc60000000000 */
[----:B------:R-:W1:Y:S01]  /*26e0*/  MUFU.EX2 R18, R18 ;  /* 0x0000001200127308 */ /* 0x000e620000000800 */
[----:B0-----:R-:W-:Y:S01]  /*26f0*/  FADD R5, R11, R4 ;  /* 0x000000040b057221 */ /* 0x001fe20000000000 */
[----:B------:R-:W-:-:S06]  /*2700*/  F2FP.F16.F32.PACK_AB R4, R80, R15 ;  /* 0x0000000f5004723e */ /* 0x000fcc00000000ff */
[----:B------:R-:W0:Y:S01]  /*2710*/  MUFU.EX2 R13, R16 ;  /* 0x00000010000d7308 */ /* 0x000e220000000800 */
[----:B-1----:R-:W-:Y:S01]  /*2720*/  FADD R15, R20, R5 ;  /* 0x00000005140f7221 */ /* 0x002fe20000000000 */
[----:B------:R-:W-:Y:S02]  /*2730*/  F2FP.F16.F32.PACK_AB R5, R17, R6 ;  /* 0x000000061105723e */ /* 0x000fe400000000ff */
[----:B------:R-:W-:Y:S02]  /*2740*/  F2FP.F16.F32.PACK_AB R6, R10, R7 ;  /* 0x000000070a06723e */ /* 0x000fe400000000ff */
[----:B------:R-:W-:Y:S02]  /*2750*/  F2FP.F16.F32.PACK_AB R7, R12, R9 ;  /* 0x000000090c07723e */ /* 0x000fe400000000ff */
[----:B------:R-:W-:Y:S01]  /*2760*/  F2FP.F16.F32.PACK_AB R9, R14, R21 ;  /* 0x000000150e09723e */ /* 0x000fe200000000ff */
[----:B------:R-:W-:-:S04]  /*2770*/  FADD R10, R18, R15 ;  /* 0x0000000f120a7221 */ /* 0x000fc80000000000 */
[C---:B0-----:R-:W-:Y:S01]  /*2780*/  FADD R79, R13.reuse, R10 ;  /* 0x0000000a0d4f7221 */ /* 0x041fe20000000000 */
[----:B------:R-:W-:Y:S02]  /*2790*/  F2FP.F16.F32.PACK_AB R10, R20, R11 ;  /* 0x0000000b140a723e */ /* 0x000fe400000000ff */
[----:B------:R-:W-:Y:S02]  /*27a0*/  F2FP.F16.F32.PACK_AB R11, R13, R18 ;  /* 0x000000120d0b723e */ /* 0x000fe400000000ff */
[----:B------:R0:W1:Y:S04]  /*27b0*/  SHFL.BFLY PT, R80, R79, 0x10, 0x1f ;  /* 0x0e001f004f507f89 */ /* 0x00006800000e0000 */
[----:B--2---:R0:W-:Y:S04]  /*27c0*/  STS.U16 [R41+UR12+0x4000], R82 ;  /* 0x0040005229007988 */ /* 0x0041e8000800040c */
[----:B---3--:R0:W-:Y:S04]  /*27d0*/  STS.U16 [R41+UR12+0x4200], R32 ;  /* 0x0042002029007988 */ /* 0x0081e8000800040c */
[----:B----4-:R0:W-:Y:S04]  /*27e0*/  STS.U16 [R41+UR12+0x4400], R34 ;  /* 0x0044002229007988 */ /* 0x0101e8000800040c */
[----:B-----5:R0:W-:Y:S04]  /*27f0*/  STS.U16 [R41+UR12+0x4600], R28 ;  /* 0x0046001c29007988 */ /* 0x0201e8000800040c */
[----:B------:R0:W-:Y:S04]  /*2800*/  STS.U16 [R41+UR12+0x4800], R30 ;  /* 0x0048001e29007988 */ /* 0x0001e8000800040c */
[----:B------:R0:W-:Y:S04]  /*2810*/  STS.U16 [R41+UR12+0x4a00], R22 ;  /* 0x004a001629007988 */ /* 0x0001e8000800040c */
[----:B------:R0:W-:Y:S04]  /*2820*/  STS.U16 [R41+UR12+0x4c00], R26 ;  /* 0x004c001a29007988 */ /* 0x0001e8000800040c */
[----:B------:R0:W-:Y:S01]  /*2830*/  STS.U16 [R41+UR12+0x4e00], R24 ;  /* 0x004e001829007988 */ /* 0x0001e2000800040c */
[----:B-1----:R-:W-:Y:S05]  /*2840*/  @!P0 BRA `(.L_x_9) ;  /* 0x0000000000088947 */ /* 0x002fea0003800000 */
[----:B------:R1:W-:Y:S01]  /*2850*/  STTM.16dp32bit_t0_t15.x8 tmem[UR24], R4 ;  /* 0x00000004000079ed */ /* 0x0003e20008980018 */
[----:B------:R1:W-:Y:S02]  /*2860*/  STTM.16dp32bit_t16_t31.x8 tmem[UR24+0x8], R4 ;  /* 0x00000804000079ed */ /* 0x0003e400089a0018 */
.L_x_9:
[----:B------:R-:W2:Y:S02]  /*2870*/  FENCE.VIEW.ASYNC.T ;  /* 0x00000000000073c6 */ /* 0x000ea40000000200 */
[----:B--2---:R-:W-:Y:S06]  /*2880*/  BAR.SYNC.DEFER_BLOCKING 0x0 ;  /* 0x0000000000007b1d */ /* 0x004fec0000010000 */
[----:B01----:R-:W0:Y:S01]  /*2890*/  LDTM.x32 R4, tmem[UR14] ;  /* 0x0000000e000479ee */ /* 0x003e2200082c0000 */
[----:B------:R-:W-:Y:S01]  /*28a0*/  NOP ;  /* 0x0000000000007918 */ /* 0x000fe20000000000 */
[----:B------:R-:W-:Y:S05]  /*28b0*/  @!P0 BRA `(.L_x_10) ;  /* 0x0000000000848947 */ /* 0x000fea0003800000 */
[C---:B0-----:R-:W-:Y:S01]  /*28c0*/  FMUL R4, R78.reuse, R4 ;  /* 0x000000044e047220 */ /* 0x041fe20000400000 */
[C---:B------:R-:W-:Y:S01]  /*28d0*/  FMUL R5, R78.reuse, R5 ;  /* 0x000000054e057220 */ /* 0x040fe20000400000 */
        /* <DEDUP_REMOVED lines=29> */
[----:B------:R-:W-:-:S04]  /*2ab0*/  FMUL R35, R78, R35 ;  /* 0x000000234e237220 */ /* 0x000fc80000400000 */
[----:B------:R1:W-:Y:S03]  /*2ac0*/  STTM.x32 tmem[UR14], R4 ;  /* 0x00000004000079ed */ /* 0x0003e600082c000e */
.L_x_10:
[----:B0-----:R-:W0:Y:S02]  /*2ad0*/  FENCE.VIEW.ASYNC.T ;  /* 0x00000000000073c6 */ /* 0x001e240000000200 */
[----:B0-----:R-:W-:Y:S01]  /*2ae0*/  BAR.SYNC.DEFER_BLOCKING 0x0 ;  /* 0x0000000000007b1d */ /* 0x001fe20000010000 */
[----:B------:R-:W-:Y:S01]  /*2af0*/  FADD R79, R79, R80 ;  /* 0x000000504f4f7221 */ /* 0x000fe20000000000 */
[----:B------:R-:W-:-:S03]  /*2b00*/  UIADD3 UR31, UPT, UPT, UR12, 0x7000, URZ ;  /* 0x000070000c1f7890 */ /* 0x000fc6000fffe0ff */
[----:B------:R-:W-:Y:S01]  /*2b10*/  FADD R68, R68, R79 ;  /* 0x0000004f44447221 */ /* 0x000fe20000000000 */
[----:B------:R-:W-:-:S04]  /*2b20*/  FSEL R79, R69, -INF , P0 ;  /* 0xff800000454f7808 */ /* 0x000fc80000000000 */
[----:B------:R-:W-:Y:S01]  /*2b30*/  FSEL R68, R68, 1, P0 ;  /* 0x3f80000044447808 */ /* 0x000fe20000000000 */
[----:B------:R0:W-:Y:S06]  /*2b40*/  MEMBAR.ALL.CTA ;  /* 0x0000000000007992 */ /* 0x0001ec0000008000 */
[----:B0-----:R-:W0:Y:S02]  /*2b50*/  FENCE.VIEW.ASYNC.S ;  /* 0x00000000000073c6 */ /* 0x001e240000000000 */
[----:B0-----:R-:W-:Y:S06]  /*2b60*/  BAR.SYNC.DEFER_BLOCKING 0x0 ;  /* 0x0000000000007b1d */ /* 0x001fec0000010000 */
[----:B------:R-:W-:Y:S05]  /*2b70*/  @!P1 BRA `(.L_x_11) ;  /* 0x0000000000649947 */ /* 0x000fea0003800000 */
[----:B------:R-:W-:Y:S01]  /*2b80*/  UIADD3 UR4, UPT, UPT, UR12, 0x4000, URZ ;  /* 0x000040000c047890 */ /* 0x000fe2000fffe0ff */
[----:B------:R-:W-:Y:S01]  /*2b90*/  BSSY.RECONVERGENT B0, `(.L_x_12) ;  /* 0x0000016000007945 */ /* 0x000fe20003800200 */
[----:B------:R-:W-:Y:S02]  /*2ba0*/  ELECT P0, URZ, PT ;  /* 0x0000000000ff782f */ /* 0x000fe40003800000 */
[----:B------:R-:W-:Y:S01]  /*2bb0*/  USHF.R.U32.HI UR4, URZ, 0x4, UR4 ;  /* 0x00000004ff047899 */ /* 0x000fe20008011604 */
[----:B------:R-:W-:Y:S01]  /*2bc0*/  UMOV UR8, 0xfffffffe ;  /* 0xfffffffe00087882 */ /* 0x000fe20000000000 */
[----:B------:R-:W-:Y:S02]  /*2bd0*/  UMOV UR9, 0x7fffbfdf ;  /* 0x7fffbfdf00097882 */ /* 0x000fe40000000000 */
[----:B------:R-:W-:Y:S01]  /*2be0*/  USGXT.U32 UR4, UR4, 0xe ;  /* 0x0000000e0404789a */ /* 0x000fe20008000000 */
[----:B------:R-:W-:Y:S01]  /*2bf0*/  UMOV UR5, URZ ;  /* 0x000000ff00057c82 */ /* 0x000fe20008000000 */
[----:B------:R-:W-:-:S02]  /*2c00*/  UIADD3 UR10, UPT, UPT, UR13, 0x68, URZ ;  /* 0x000000680d0a7890 */ /* 0x000fc4000fffe0ff */
[----:B------:R-:W-:Y:S01]  /*2c10*/  UIADD3.64 UR8, UPT, UPT, UR4, -UR8, URZ ;  /* 0x8000000804087297 */ /* 0x000fe2000fffe0ff */
[----:B------:R-:W-:Y:S01]  /*2c20*/  UMOV UR22, 0x0 ;  /* 0x0000000000167882 */ /* 0x000fe20000000000 */
[----:B------:R-:W-:Y:S01]  /*2c30*/  UMOV UR23, 0x8100010 ;  /* 0x0810001000177882 */ /* 0x000fe20000000000 */
[----:B------:R-:W-:Y:S01]  /*2c40*/  UMOV UR5, 0x80004020 ;  /* 0x8000402000057882 */ /* 0x000fe20000000000 */
[----:B------:R-:W-:Y:S01]  /*2c50*/  UMOV UR28, 0x0 ;  /* 0x00000000001c7882 */ /* 0x000fe20000000000 */
[----:B------:R-:W-:Y:S01]  /*2c60*/  UMOV UR29, 0x8100010 ;  /* 0x08100010001d7882 */ /* 0x000fe20000000000 */
[----:B------:R0:W-:Y:S03]  /*2c70*/  UTCHMMA tmem[UR17], gdesc[UR4], tmem[UR13], tmem[UR22], idesc[UR23], UPT ;  /* 0x00ff1604110079ea */ /* 0x0001e6000b80000d */
[----:B------:R0:W-:Y:S01]  /*2c80*/  UTCHMMA tmem[UR10], gdesc[UR8], tmem[UR13], tmem[UR28], idesc[UR29], UPT ;  /* 0x00ff1c080a0079ea */ /* 0x0001e2000b80000d */
[----:B------:R-:W-:Y:S05]  /*2c90*/  @!P0 BRA `(.L_x_13) ;  /* 0x0000000000148947 */ /* 0x000fea0003800000 */
[----:B0-----:R-:W-:Y:S01]  /*2ca0*/  UMOV UR4, UR31 ;  /* 0x0000001f00047c82 */ /* 0x001fe20008000000 */
[----:B------:R-:W-:Y:S02]  /*2cb0*/  UMOV UR5, URZ ;  /* 0x000000ff00057c82 */ /* 0x000fe40008000000 */
[----:B------:R-:W-:Y:S02]  /*2cc0*/  UMOV UR4, UR4 ;  /* 0x0000000400047c82 */ /* 0x000fe40008000000 */
[----:B------:R2:W-:Y:S01]  /*2cd0*/  UTCBAR [UR4], URZ ;  /* 0x000000ff040073e9 */ /* 0x0005e200080000ff */
[----:B------:R-:W-:Y:S02]  /*2ce0*/  NOP ;  /* 0x0000000000007918 */ /* 0x000fe40000000000 */
.L_x_13:
[----:B0-2---:R-:W-:Y:S05]  /*2cf0*/  BSYNC.RECONVERGENT B0 ;  /* 0x0000000000007941 */ /* 0x005fea0003800200 */
.L_x_12:
[----:B------:R-:W-:Y:S05]  /*2d00*/  BRA `(.L_x_14) ;  /* 0x0000000000087947 */ /* 0x000fea0003800000 */
.L_x_11:
[----:B------:R-:W-:-:S09]  /*2d10*/  UISETP.GE.AND UP0, UPT, UR27, URZ, UPT ;  /* 0x000000ff1b00728c */ /* 0x000fd2000bf06270 */
[----:B------:R-:W-:Y:S05]  /*2d20*/  BRA.U !UP0, `(.L_x_15) ;  /* 0x0000001908447547 */ /* 0x000fea000b800000 */
.L_x_14:
[----:B------:R-:W-:Y:S01]  /*2d30*/  USHF.R.U32.HI UR20, URZ, 0x4, UR12 ;  /* 0x00000004ff147899 */ /* 0x000fe2000801160c */
[----:B-1----:R-:W-:Y:S01]  /*2d40*/  IMAD.MOV.U32 R20, RZ, RZ, RZ ;  /* 0x000000ffff147224 */ /* 0x002fe200078e00ff */
[----:B------:R-:W-:Y:S02]  /*2d50*/  USHF.R.U32.HI UR28, URZ, 0x4, UR6 ;  /* 0x00000004ff1c7899 */ /* 0x000fe40008011606 */
[----:B------:R-:W-:Y:S02]  /*2d60*/  USGXT.U32 UR20, UR20, 0xe ;  /* 0x0000000e1414789a */ /* 0x000fe40008000000 */
[----:B------:R-:W-:Y:S02]  /*2d70*/  UIADD3 UR4, UPT, UPT, UR12, 0x6000, URZ ;  /* 0x000060000c047890 */ /* 0x000fe4000fffe0ff */
[----:B------:R-:W-:Y:S02]  /*2d80*/  USGXT.U32 UR28, UR28, 0xe ;  /* 0x0000000e1c1c789a */ /* 0x000fe40008000000 */
[----:B------:R-:W-:-:S02]  /*2d90*/  ULOP3.LUT UR30, UR20, 0x2000000, URZ, 0xfc, !UPT ;  /* 0x02000000141e7892 */ /* 0x000fc4000f8efcff */
[----:B------:R-:W-:Y:S02]  /*2da0*/  USHF.L.U32 UR25, UR19, 0x5, URZ ;  /* 0x0000000513197899 */ /* 0x000fe400080006ff */
[----:B------:R-:W-:Y:S02]  /*2db0*/  UIADD3 UR20, UP4, UPT, UR20, 0x2000080, URZ ;  /* 0x0200008014147890 */ /* 0x000fe4000ff9e0ff */
[----:B------:R-:W-:Y:S02]  /*2dc0*/  USHF.R.U32.HI UR4, URZ, 0x4, UR4 ;  /* 0x00000004ff047899 */ /* 0x000fe40008011604 */
[----:B------:R-:W-:Y:S01]  /*2dd0*/  UIADD3 UR18, UP0, UPT, UR28, 0x2, URZ ;  /* 0x000000021c127890 */ /* 0x000fe2000ff1e0ff */
[----:B------:R-:W-:Y:S01]  /*2de0*/  IMAD.U32 R69, RZ, RZ, UR25 ;  /* 0x00000019ff457e24 */ /* 0x000fe2000f8e00ff */
[----:B------:R-:W-:Y:S01]  /*2df0*/  USHF.L.U32 UR26, UR7, 0x5, URZ ;  /* 0x00000005071a7899 */ /* 0x000fe200080006ff */
[----:B------:R-:W-:Y:S01]  /*2e00*/  UMOV UR6, URZ ;  /* 0x000000ff00067c82 */ /* 0x000fe20008000000 */
[----:B------:R-:W-:Y:S01]  /*2e10*/  UMOV UR5, URZ ;  /* 0x000000ff00057c82 */ /* 0x000fe20008000000 */
[----:B------:R-:W-:-:S02]  /*2e20*/  UISETP.NE.U32.AND UP3, UPT, UR21, URZ, UPT ;  /* 0x000000ff1500728c */ /* 0x000fc4000bf65070 */
[----:B------:R-:W-:Y:S02]  /*2e30*/  UIADD3.X UR21, UPT, UPT, UR6, 0x40004040, URZ, UP4, !UPT ;  /* 0x4000404006157890 */ /* 0x000fe4000a7fe4ff */
[----:B------:R-:W-:Y:S02]  /*2e40*/  USGXT.U32 UR4, UR4, 0xe ;  /* 0x0000000e0404789a */ /* 0x000fe40008000000 */
[----:B------:R-:W-:Y:S02]  /*2e50*/  UIADD3 UR44, UP4, UPT, UR20, 0x80, URZ ;  /* 0x00000080142c7890 */ /* 0x000fe4000ff9e0ff */
[----:B------:R-:W-:Y:S02]  /*2e60*/  UIADD3 UR42, UP5, UPT, UR20, 0x100, URZ ;  /* 0x00000100142a7890 */ /* 0x000fe4000ffbe0ff */
[----:B------:R-:W-:Y:S01]  /*2e70*/  UIADD3.X UR19, UPT, UPT, UR5, 0x40004040, URZ, UP0, !UPT ;  /* 0x4000404005137890 */ /* 0x000fe200087fe4ff */
[----:B------:R-:W-:Y:S01]  /*2e80*/  UMOV UR22, 0xfffffffe ;  /* 0xfffffffe00167882 */ /* 0x000fe20000000000 */
[----:B------:R-:W-:Y:S01]  /*2e90*/  UMOV UR23, 0x7fffbfdf ;  /* 0x7fffbfdf00177882 */ /* 0x000fe20000000000 */
[----:B------:R-:W-:Y:S01]  /*2ea0*/  UIADD3 UR27, UPT, UPT, UR27, 0x60, URZ ;  /* 0x000000601b1b7890 */ /* 0x000fe2000fffe0ff */
[----:B------:R-:W-:Y:S01]  /*2eb0*/  UMOV UR29, 0x1 ;  /* 0x00000001001d7882 */ /* 0x000fe20000000000 */
[----:B------:R-:W0:Y:S01]  /*2ec0*/  LDCU UR51, c[0x0][0x3a8] ;  /* 0x00007500ff3377ac */ /* 0x000e220008000800 */
[----:B------:R-:W-:-:S02]  /*2ed0*/  UIADD3.X UR45, UPT, UPT, UR21, URZ, URZ, UP4, !UPT ;  /* 0x000000ff152d7290 */ /* 0x000fc4000a7fe4ff */
[----:B------:R-:W-:Y:S02]  /*2ee0*/  UIADD3.X UR43, UPT, UPT, UR21, URZ, URZ, UP5, !UPT ;  /* 0x000000ff152b7290 */ /* 0x000fe4000affe4ff */
[----:B------:R-:W-:Y:S02]  /*2ef0*/  UIADD3.64 UR22, UPT, UPT, UR4, -UR22, URZ ;  /* 0x8000001604167297 */ /* 0x000fe4000fffe0ff */
[----:B------:R-:W-:Y:S02]  /*2f00*/  UIADD3.64 UR48, UPT, UPT, UR18, 0x2, URZ ;  /* 0x0000000212307897 */ /* 0x000fe4000fffe0ff */
[----:B------:R-:W-:Y:S01]  /*2f10*/  UIADD3.64 UR46, UPT, UPT, UR18, 0x4, URZ ;  /* 0x00000004122e7897 */ /* 0x000fe2000fffe0ff */
[----:B------:R-:W-:Y:S01]  /*2f20*/  UMOV UR7, URZ ;  /* 0x000000ff00077c82 */ /* 0x000fe20008000000 */
[----:B------:R-:W-:Y:S01]  /*2f30*/  UMOV UR10, URZ ;  /* 0x000000ff000a7c82 */ /* 0x000fe20008000000 */
[----:B------:R-:W-:Y:S01]  /*2f40*/  UMOV UR50, UR31 ;  /* 0x0000001f00327c82 */ /* 0x000fe20008000000 */
[----:B------:R-:W-:-:S08]  /*2f50*/  UMOV UR41, UR26 ;  /* 0x0000001a00297c82 */ /* 0x000fd00008000000 */
.L_x_20:
[----:B------:R-:W-:Y:S01]  /*2f60*/  MOV R5, UR41 ;  /* 0x0000002900057c02 */ /* 0x000fe20008000f00 */
[----:B------:R-:W-:Y:S01]  /*2f70*/  IMAD.U32 R9, RZ, RZ, UR41 ;  /* 0x00000029ff097e24 */ /* 0x000fe2000f8e00ff */
[----:B------:R-:W-:Y:S01]  /*2f80*/  MOV R19, UR41 ;  /* 0x0000002900137c02 */ /* 0x000fe20008000f00 */
[----:B------:R-:W-:Y:S02]  /*2f90*/  IMAD.U32 R13, RZ, RZ, UR41 ;  /* 0x00000029ff0d7e24 */ /* 0x000fe4000f8e00ff */
[----:B------:R-:W-:-:S04]  /*2fa0*/  IMAD.WIDE R4, R5, 0x2, R58 ;  /* 0x0000000205047825 */ /* 0x000fc800078e023a */
[----:B------:R-:W-:Y:S01]  /*2fb0*/  IMAD.WIDE R8, R9, 0x2, R54 ;  /* 0x0000000209087825 */ /* 0x000fe200078e0236 */
[----:B------:R1:W2:Y:S03]  /*2fc0*/  LDG.E.U16 R16, desc[UR32][R4.64] ;  /* 0x0000002004107981 */ /* 0x0002a6000c1e1500 */
[----:B------:R-:W-:Y:S01]  /*2fd0*/  IMAD.U32 R15, RZ, RZ, UR41 ;  /* 0x00000029ff0f7e24 */ /* 0x000fe2000f8e00ff */
[----:B------:R3:W4:Y:S01]  /*2fe0*/  LDG.E.U16 R18, desc[UR32][R8.64] ;  /* 0x0000002008127981 */ /* 0x000722000c1e1500 */
[----:B------:R-:W-:Y:S02]  /*2ff0*/  IMAD.U32 R7, RZ, RZ, UR41 ;  /* 0x00000029ff077e24 */ /* 0x000fe4000f8e00ff */
[----:B------:R-:W-:Y:S02]  /*3000*/  IMAD.U32 R11, RZ, RZ, UR41 ;  /* 0x00000029ff0b7e24 */ /* 0x000fe4000f8e00ff */
[----:B------:R-:W-:-:S02]  /*3010*/  IMAD.U32 R17, RZ, RZ, UR41 ;  /* 0x00000029ff117e24 */ /* 0x000fc4000f8e00ff */
[----:B------:R-:W-:-:S04]  /*3020*/  IMAD.WIDE R12, R13, 0x2, R50 ;  /* 0x000000020d0c7825 */ /* 0x000fc800078e0232 */
[----:B------:R-:W-:Y:S02]  /*3030*/  IMAD.WIDE R14, R15, 0x2, R46 ;  /* 0x000000020f0e7825 */ /* 0x000fe400078e022e */
[----:B------:R-:W5:Y:S02]  /*3040*/  LDG.E.U16 R12, desc[UR32][R12.64] ;  /* 0x000000200c0c7981 */ /* 0x000f64000c1e1500 */
[----:B------:R-:W-:Y:S02]  /*3050*/  IMAD.WIDE R6, R7, 0x2, R56 ;  /* 0x0000000207067825 */ /* 0x000fe400078e0238 */
[----:B------:R-:W5:Y:S02]  /*3060*/  LDG.E.U16 R14, desc[UR32][R14.64] ;  /* 0x000000200e0e7981 */ /* 0x000f64000c1e1500 */
[----:B------:R-:W-:Y:S02]  /*3070*/  IMAD.WIDE R10, R11, 0x2, R52 ;  /* 0x000000020b0a7825 */ /* 0x000fe400078e0234 */
[----:B------:R-:W5:Y:S02]  /*3080*/  LDG.E.U16 R7, desc[UR32][R6.64] ;  /* 0x0000002006077981 */ /* 0x000f64000c1e1500 */
[----:B-1----:R-:W-:-:S02]  /*3090*/  IMAD.WIDE R4, R17, 0x2, R48 ;  /* 0x0000000211047825 */ /* 0x002fc400078e0230 */
[----:B------:R-:W5:Y:S02]  /*30a0*/  LDG.E.U16 R11, desc[UR32][R10.64] ;  /* 0x000000200a0b7981 */ /* 0x000f64000c1e1500 */
[----:B---3--:R-:W-:Y:S02]  /*30b0*/  IMAD.WIDE R8, R19, 0x2, R44 ;  /* 0x0000000213087825 */ /* 0x008fe400078e022c */
[----:B------:R-:W3:Y:S04]  /*30c0*/  LDG.E.U16 R5, desc[UR32][R4.64] ;  /* 0x0000002004057981 */ /* 0x000ee8000c1e1500 */
[----:B------:R-:W3:Y:S01]  /*30d0*/  LDG.E.U16 R9, desc[UR32][R8.64] ;  /* 0x0000002008097981 */ /* 0x000ee2000c1e1500 */
[----:B------:R-:W-:Y:S02]  /*30e0*/  UMOV UR8, 0x1 ;  /* 0x0000000100087882 */ /* 0x000fe40000000000 */
[----:B------:R-:W-:-:S04]  /*30f0*/  @!UP2 UIADD3 UR8, UPT, UPT, -UR8, 0x100000, URZ ;  /* 0x001000000808a890 */ /* 0x000fc8000fffe1ff */
[----:B------:R-:W-:Y:S02]  /*3100*/  @!UP2 USHF.L.U32 UR9, UR8, 0xb, URZ ;  /* 0x0000000b0809a899 */ /* 0x000fe400080006ff */
[----:B------:R-:W-:Y:S01]  /*3110*/  @!UP2 USHF.L.U32 UR8, UR8, 0x1, URZ ;  /* 0x000000010808a899 */ /* 0x000fe200080006ff */
[----:B------:R-:W-:Y:S01]  /*3120*/  VOTEU.ALL UP0, P6 ;  /* 0x0000000000ff7886 */ /* 0x000fe20003000000 */
[----:B--2---:R1:W-:Y:S04]  /*3130*/  STS.U16 [R41+UR12+0x5000], R16 ;  /* 0x0050001029007988 */ /* 0x0043e8000800040c */
[----:B----4-:R1:W-:Y:S04]  /*3140*/  STS.U16 [R41+UR12+0x5400], R18 ;  /* 0x0054001229007988 */ /* 0x0103e8000800040c */
[----:B-----5:R1:W-:Y:S04]  /*3150*/  STS.U16 [R41+UR12+0x5800], R12 ;  /* 0x0058000c29007988 */ /* 0x0203e8000800040c */
[----:B------:R1:W-:Y:S04]  /*3160*/  STS.U16 [R41+UR12+0x5c00], R14 ;  /* 0x005c000e29007988 */ /* 0x0003e8000800040c */
[----:B------:R1:W-:Y:S04]  /*3170*/  STS.U16 [R40+UR12+0x5200], R7 ;  /* 0x0052000728007988 */ /* 0x0003e8000800040c */
[----:B------:R1:W-:Y:S04]  /*3180*/  STS.U16 [R40+UR12+0x5600], R11 ;  /* 0x0056000b28007988 */ /* 0x0003e8000800040c */
[----:B---3--:R1:W-:Y:S04]  /*3190*/  STS.U16 [R40+UR12+0x5a00], R5 ;  /* 0x005a000528007988 */ /* 0x0083e8000800040c */
[----:B------:R1:W-:Y:S01]  /*31a0*/  STS.U16 [R40+UR12+0x5e00], R9 ;  /* 0x005e000928007988 */ /* 0x0003e2000800040c */
[----:B------:R2:W-:Y:S06]  /*31b0*/  MEMBAR.ALL.CTA ;  /* 0x0000000000007992 */ /* 0x0005ec0000008000 */
[----:B--2---:R-:W-:Y:S04]  /*31c0*/  FENCE.VIEW.ASYNC.S ;  /* 0x00000000000073c6 */ /* 0x004fe80000000000 */
[----:B------:R-:W2:Y:S02]  /*31d0*/  FENCE.VIEW.ASYNC.S ;  /* 0x00000000000073c6 */ /* 0x000ea40000000000 */
[----:B--2---:R1:W2:Y:S02]  /*31e0*/  @!UP0 SYNCS.EXCH.64 URZ, [UR12+0x7010], UR8 ;  /* 0x007010080cff85b2 */ /* 0x0042a40008000100 */
[----:B--2---:R-:W-:Y:S06]  /*31f0*/  BAR.SYNC.DEFER_BLOCKING 0x0 ;  /* 0x0000000000007b1d */ /* 0x004fec0000010000 */
[----:B-1----:R-:W-:Y:S05]  /*3200*/  BRA.U UP3, `(.L_x_16) ;  /* 0x0000000103507547 */ /* 0x002fea000b800000 */
[----:B------:R-:W-:Y:S01]  /*3210*/  UIADD3 UR8, UPT, UPT, UR12, 0x7010, URZ ;  /* 0x000070100c087890 */ /* 0x000fe2000fffe0ff */
[----:B------:R-:W-:Y:S01]  /*3220*/  UMOV UR31, 0x40004040 ;  /* 0x40004040001f7882 */ /* 0x000fe20000000000 */
[----:B------:R-:W-:Y:S01]  /*3230*/  UMOV UR34, UR28 ;  /* 0x0000001c00227c82 */ /* 0x000fe20008000000 */
[----:B------:R-:W-:Y:S01]  /*3240*/  UMOV UR35, 0x40004040 ;  /* 0x4000404000237882 */ /* 0x000fe20000000000 */
[----:B------:R-:W-:Y:S01]  /*3250*/  UMOV UR36, 0x0 ;  /* 0x0000000000247882 */ /* 0x000fe20000000000 */
[----:B------:R-:W-:Y:S01]  /*3260*/  UMOV UR37, 0x8088010 ;  /* 0x0808801000257882 */ /* 0x000fe20000000000 */
[----:B------:R-:W-:Y:S01]  /*3270*/  UMOV UR38, 0x0 ;  /* 0x0000000000267882 */ /* 0x000fe20000000000 */
[----:B------:R-:W-:Y:S01]  /*3280*/  UMOV UR39, 0x8088010 ;  /* 0x0808801000277882 */ /* 0x000fe20000000000 */
[----:B------:R-:W-:Y:S01]  /*3290*/  UMOV UR52, 0x0 ;  /* 0x0000000000347882 */ /* 0x000fe20000000000 */
[----:B------:R-:W-:Y:S01]  /*32a0*/  UMOV UR53, 0x8088010 ;  /* 0x0808801000357882 */ /* 0x000fe20000000000 */
[----:B------:R1:W-:Y:S01]  /*32b0*/  UTCHMMA gdesc[UR30], gdesc[UR34], tmem[UR15], tmem[UR36], idesc[UR37], !UPT ;  /* 0x00ff24221e0075ea */ /* 0x0003e2000f80000f */
[----:B------:R-:W-:Y:S01]  /*32c0*/  UMOV UR9, URZ ;  /* 0x000000ff00097c82 */ /* 0x000fe20008000000 */
        /* <DEDUP_REMOVED lines=8> */
.L_x_16:
[----:B------:R-:W2:Y:S01]  /*3350*/  SYNCS.PHASECHK.TRANS64.TRYWAIT P0, [UR12+0x7010], RZ ;  /* 0x007010ffff0075a7 */ /* 0x000ea2000800110c */
[----:B------:R-:W-:Y:S01]  /*3360*/  IADD3 R21, P1, PT, R42, UR7, RZ ;  /* 0x000000072a157c10 */ /* 0x000fe2000ff3e0ff */
[----:B--2---:R-:W-:-:S12]  /*3370*/  @!P0 BRA `(.L_x_17) ;  /* 0x0000002800c08947 */ /* 0x004fd80003800000 */
.L_x_25:
[----:B------:R-:W-:Y:S01]  /*3380*/  BAR.SYNC.DEFER_BLOCKING 0x0 ;  /* 0x0000000000007b1d */ /* 0x000fe20000010000 */
[C---:B------:R-:W-:Y:S01]  /*3390*/  IADD3 R26, P2, PT, R21.reuse, 0x22, RZ ;  /* 0x00000022151a7810 */ /* 0x040fe20007f5e0ff */
[----:B------:R-:W-:Y:S01]  /*33a0*/  IMAD.X R22, RZ, RZ, UR10, P1 ;  /* 0x0000000aff167e24 */ /* 0x000fe200088e06ff */
[C---:B------:R-:W-:Y:S01]  /*33b0*/  IADD3 R28, P3, PT, R21.reuse, 0x23, RZ ;  /* 0x00000023151c7810 */ /* 0x040fe20007f7e0ff */
[----:B-1----:R-:W-:Y:S01]  /*33c0*/  UIADD3 UR38, UP0, UPT, UR7, 0x20, URZ ;  /* 0x0000002007267890 */ /* 0x002fe2000ff1e0ff */
[-C--:B------:R-:W-:Y:S01]  /*33d0*/  ISETP.GT.U32.AND P4, PT, R26, R43.reuse, PT ;  /* 0x0000002b1a00720c */ /* 0x080fe20003f84070 */
[--C-:B------:R-:W-:Y:S01]  /*33e0*/  IMAD.X R25, RZ, RZ, R22.reuse, P2 ;  /* 0x000000ffff197224 */ /* 0x100fe200010e0616 */
[C---:B------:R-:W-:Y:S01]  /*33f0*/  IADD3 R24, P0, PT, R21.reuse, 0x20, RZ ;  /* 0x0000002015187810 */ /* 0x040fe20007f1e0ff */
[----:B------:R-:W-:Y:S01]  /*3400*/  LDTM.16dp32bit_t0_t15.x16 R4, tmem[UR16] ;  /* 0x00000010000479ee */ /* 0x000fe20008a00000 */
[----:B------:R-:W1:Y:S01]  /*3410*/  LDTM.16dp32bit_t16_t31.x16 R4, tmem[UR16+0x10] ;  /* 0x00001010000479ee */ /* 0x000e620008a20000 */
[C---:B------:R-:W-:Y:S01]  /*3420*/  IADD3 R26, P2, PT, R21.reuse, 0x25, RZ ;  /* 0x00000025151a7810 */ /* 0x040fe20007f5e0ff */
[--C-:B------:R-:W-:Y:S01]  /*3430*/  IMAD.X R27, RZ, RZ, R22.reuse, P3 ;  /* 0x000000ffff1b7224 */ /* 0x100fe200018e0616 */
[-C--:B------:R-:W-:Y:S01]  /*3440*/  ISETP.GT.U32.AND P5, PT, R28, R43.reuse, PT ;  /* 0x0000002b1c00720c */ /* 0x080fe20003fa4070 */
[--C-:B------:R-:W-:Y:S01]  /*3450*/  IMAD.X R23, RZ, RZ, R22.reuse, P0 ;  /* 0x000000ffff177224 */ /* 0x100fe200000e0616 */
[C---:B------:R-:W-:Y:S01]  /*3460*/  IADD3 R28, P3, PT, R21.reuse, 0x26, RZ ;  /* 0x00000026151c7810 */ /* 0x040fe20007f7e0ff */
[----:B------:R-:W-:Y:S01]  /*3470*/  IMAD.X R31, RZ, RZ, R22, P2 ;  /* 0x000000ffff1f7224 */ /* 0x000fe200010e0616 */
[----:B------:R-:W-:Y:S01]  /*3480*/  IADD3 R30, P1, PT, R21, 0x24, RZ ;  /* 0x00000024151e7810 */ /* 0x000fe20007f3e0ff */
[----:B------:R-:W-:Y:S01]  /*3490*/  UIADD3.X UR10, UPT, UPT, URZ, UR10, URZ, UP0, !UPT ;  /* 0x0000000aff0a7290 */ /* 0x000fe200087fe4ff */
[----:B------:R-:W-:-:S02]  /*34a0*/  ISETP.GT.U32.AND P2, PT, R24, R43, PT ;  /* 0x0000002b1800720c */ /* 0x000fc40003f44070 */
[----:B------:R-:W-:Y:S01]  /*34b0*/  IADD3.X R32, PT, PT, RZ, R22, RZ, P3, !PT ;  /* 0x00000016ff207210 */ /* 0x000fe20001ffe4ff */
[--C-:B------:R-:W-:Y:S01]  /*34c0*/  IMAD.X R29, RZ, RZ, R22.reuse, P1 ;  /* 0x000000ffff1d7224 */ /* 0x100fe200008e0616 */
[-C--:B------:R-:W-:Y:S02]  /*34d0*/  ISETP.GE.U32.AND P3, PT, R24, R43.reuse, PT ;  /* 0x0000002b1800720c */ /* 0x080fe40003f66070 */
[----:B------:R-:W-:Y:S01]  /*34e0*/  ISETP.GT.U32.AND P0, PT, R30, R43, PT ;  /* 0x0000002b1e00720c */ /* 0x000fe20003f04070 */
[----:B------:R-:W2:Y:S01]  /*34f0*/  @!P6 SYNCS.CCTL.IV [UR12+0x7010] ;  /* 0x00701000ff00e9b1 */ /* 0x000ea2000800000c */
[----:B------:R-:W-:Y:S01]  /*3500*/  IADD3 R30, P1, PT, R21, 0x27, RZ ;  /* 0x00000027151e7810 */ /* 0x000fe20007f3e0ff */
[----:B------:R-:W-:Y:S01]  /*3510*/  NOP ;  /* 0x0000000000007918 */ /* 0x000fe20000000000 */
[C---:B------:R-:W-:Y:S02]  /*3520*/  ISETP.GT.U32.AND.EX P2, PT, R23.reuse, RZ, PT, P2 ;  /* 0x000000ff1700720c */ /* 0x040fe40003f44120 */
[----:B------:R-:W-:Y:S01]  /*3530*/  ISETP.GE.U32.AND.EX P3, PT, R23, RZ, PT, P3 ;  /* 0x000000ff1700720c */ /* 0x000fe20003f66130 */
[----:B------:R-:W-:Y:S01]  /*3540*/  IMAD.U32 R23, RZ, RZ, UR38 ;  /* 0x00000026ff177e24 */ /* 0x000fe2000f8e00ff */
[----:B------:R-:W-:Y:S01]  /*3550*/  ISETP.GT.U32.AND.EX P4, PT, R25, RZ, PT, P4 ;  /* 0x000000ff1900720c */ /* 0x000fe20003f84140 */
[----:B01----:R-:W-:Y:S01]  /*3560*/  FMUL R4, R4, UR51 ;  /* 0x0000003304047c20 */ /* 0x003fe20008400000 */
[----:B------:R-:W-:Y:S01]  /*3570*/  FMUL R21, R5, UR51 ;  /* 0x0000003305157c20 */ /* 0x000fe20008400000 */
[----:B------:R-:W-:Y:S01]  /*3580*/  FMUL R6, R6, UR51 ;  /* 0x0000003306067c20 */ /* 0x000fe20008400000 */
[----:B------:R-:W-:Y:S01]  /*3590*/  FMUL R7, R7, UR51 ;  /* 0x0000003307077c20 */ /* 0x000fe20008400000 */
[----:B------:R-:W-:Y:S01]  /*35a0*/  ISETP.GT.U32.AND.EX P5, PT, R27, RZ, PT, P5 ;  /* 0x000000ff1b00720c */ /* 0x000fe20003fa4150 */
[----:B------:R-:W-:Y:S01]  /*35b0*/  IMAD.U32 R25, RZ, RZ, UR38 ;  /* 0x00000026ff197e24 */ /* 0x000fe2000f8e00ff */
[----:B------:R-:W-:Y:S01]  /*35c0*/  FSEL R5, R4, -INF , !P2 ;  /* 0xff80000004057808 */ /* 0x000fe20005000000 */
[----:B------:R-:W-:Y:S01]  /*35d0*/  IMAD.X R22, RZ, RZ, R22, P1 ;  /* 0x000000ffff167224 */ /* 0x000fe200008e0616 */
[----:B------:R-:W-:Y:S01]  /*35e0*/  FSEL R4, R21, -INF , !P3 ;  /* 0xff80000015047808 */ /* 0x000fe20005800000 */
[----:B------:R-:W-:-:S02]  /*35f0*/  IMAD.U32 R21, RZ, RZ, UR38 ;  /* 0x00000026ff157e24 */ /* 0x000fc4000f8e00ff */
[----:B------:R-:W-:Y:S01]  /*3600*/  FMUL R8, R8, UR51 ;  /* 0x0000003308087c20 */ /* 0x000fe20008400000 */
[----:B------:R-:W-:Y:S01]  /*3610*/  FSEL R7, R7, -INF , !P5 ;  /* 0xff80000007077808 */ /* 0x000fe20006800000 */
[----:B------:R-:W-:Y:S01]  /*3620*/  FMUL R9, R9, UR51 ;  /* 0x0000003309097c20 */ /* 0x000fe20008400000 */
[-C--:B------:R-:W-:Y:S01]  /*3630*/  ISETP.GT.U32.AND P1, PT, R26, R43.reuse, PT ;  /* 0x0000002b1a00720c */ /* 0x080fe20003f24070 */
[----:B------:R-:W-:Y:S01]  /*3640*/  FMUL R10, R10, UR51 ;  /* 0x000000330a0a7c20 */ /* 0x000fe20008400000 */
[--C-:B------:R-:W-:Y:S01]  /*3650*/  LOP3.LUT R24, R21, 0xf, R42.reuse, 0xfe, !PT ;  /* 0x0000000f15187812 */ /* 0x100fe200078efe2a */
[----:B------:R-:W-:Y:S01]  /*3660*/  FMUL R11, R11, UR51 ;  /* 0x000000330b0b7c20 */ /* 0x000fe20008400000 */
[----:B------:R-:W-:Y:S01]  /*3670*/  FSEL R21, R6, -INF , !P4 ;  /* 0xff80000006157808 */ /* 0x000fe20006000000 */
[----:B------:R-:W-:Y:S01]  /*3680*/  FMUL R12, R12, UR51 ;  /* 0x000000330c0c7c20 */ /* 0x000fe20008400000 */
[--C-:B------:R-:W-:Y:S01]  /*3690*/  LOP3.LUT R6, R23, 0xe, R42.reuse, 0xfe, !PT ;  /* 0x0000000e17067812 */ /* 0x100fe200078efe2a */
[----:B------:R-:W-:Y:S01]  /*36a0*/  FMUL R13, R13, UR51 ;  /* 0x000000330d0d7c20 */ /* 0x000fe20008400000 */
[-C--:B------:R-:W-:Y:S01]  /*36b0*/  ISETP.GT.U32.AND P3, PT, R30, R43.reuse, PT ;  /* 0x0000002b1e00720c */ /* 0x080fe20003f64070 */
[----:B------:R-:W-:Y:S01]  /*36c0*/  FMUL R14, R14, UR51 ;  /* 0x000000330e0e7c20 */ /* 0x000fe20008400000 */
[----:B------:R-:W-:Y:S01]  /*36d0*/  ISETP.GT.U32.AND.EX P0, PT, R29, RZ, PT, P0 ;  /* 0x000000ff1d00720c */ /* 0x000fe20003f04100 */
[----:B------:R-:W-:Y:S01]  /*36e0*/  FMUL R15, R15, UR51 ;  /* 0x000000330f0f7c20 */ /* 0x000fe20008400000 */
[-C--:B------:R-:W-:Y:S01]  /*36f0*/  ISETP.GT.U32.AND P5, PT, R6, R43.reuse, PT ;  /* 0x0000002b0600720c */ /* 0x080fe20003fa4070 */
[----:B------:R-:W-:Y:S01]  /*3700*/  FMUL R16, R16, UR51 ;  /* 0x0000003310107c20 */ /* 0x000fe20008400000 */
[----:B------:R-:W-:Y:S01]  /*3710*/  ISETP.GT.U32.AND P2, PT, R28, R43, PT ;  /* 0x0000002b1c00720c */ /* 0x000fe20003f44070 */
[----:B------:R-:W-:Y:S01]  /*3720*/  FMUL R17, R17, UR51 ;  /* 0x0000003311117c20 */ /* 0x000fe20008400000 */
[----:B------:R-:W-:Y:S01]  /*3730*/  LOP3.LUT R6, R25, 0xd, R42, 0xfe, !PT ;  /* 0x0000000d19067812 */ /* 0x000fe200078efe2a */
[----:B------:R-:W-:Y:S01]  /*3740*/  FMUL R18, R18, UR51 ;  /* 0x0000003312127c20 */ /* 0x000fe20008400000 */
[----:B------:R-:W-:Y:S01]  /*3750*/  ISETP.GT.U32.AND.EX P1, PT, R31, RZ, PT, P1 ;  /* 0x000000ff1f00720c */ /* 0x000fe20003f24110 */
[----:B------:R-:W-:Y:S01]  /*3760*/  FMUL R19, R19, UR51 ;  /* 0x0000003313137c20 */ /* 0x000fe20008400000 */
[----:B------:R-:W-:-:S02]  /*3770*/  ISETP.GT.U32.AND.EX P3, PT, R22, RZ, PT, P3 ;  /* 0x000000ff1600720c */ /* 0x000fc40003f64130 */
[----:B------:R-:W-:Y:S02]  /*3780*/  FSEL R8, R8, -INF , !P0 ;  /* 0xff80000008087808 */ /* 0x000fe40004000000 */
[----:B------:R-:W-:Y:S02]  /*3790*/  ISETP.GT.U32.AND.EX P2, PT, R32, RZ, PT, P2 ;  /* 0x000000ff2000720c */ /* 0x000fe40003f44120 */
[C-C-:B------:R-:W-:Y:S02]  /*37a0*/  LOP3.LUT R22, R23.reuse, 0xc, R42.reuse, 0xfe, !PT ;  /* 0x0000000c17167812 */ /* 0x140fe400078efe2a */
[----:B------:R-:W-:Y:S02]  /*37b0*/  ISETP.GT.U32.AND P0, PT, R6, R43, PT ;  /* 0x0000002b0600720c */ /* 0x000fe40003f04070 */
[----:B------:R-:W-:Y:S02]  /*37c0*/  LOP3.LUT R6, R23, 0x8, R42, 0xfe, !PT ;  /* 0x0000000817067812 */ /* 0x000fe400078efe2a */
[----:B------:R-:W-:-:S02]  /*37d0*/  FSEL R9, R9, -INF , !P1 ;  /* 0xff80000009097808 */ /* 0x000fc40004800000 */
[-C--:B------:R-:W-:Y:S01]  /*37e0*/  ISETP.GT.U32.AND P1, PT, R22, R43.reuse, PT ;  /* 0x0000002b1600720c */ /* 0x080fe20003f24070 */
[----:B------:R-:W-:Y:S01]  /*37f0*/  IMAD.U32 R22, RZ, RZ, UR10 ;  /* 0x0000000aff167e24 */ /* 0x000fe2000f8e00ff */
[----:B------:R-:W-:Y:S02]  /*3800*/  FSEL R10, R10, -INF , !P2 ;  /* 0xff8000000a0a7808 */ /* 0x000fe40005000000 */
[-C--:B------:R-:W-:Y:S02]  /*3810*/  ISETP.GT.U32.AND P2, PT, R6, R43.reuse, PT ;  /* 0x0000002b0600720c */ /* 0x080fe40003f44070 */
[----:B------:R-:W-:Y:S02]  /*3820*/  LOP3.LUT R6, R23, 0x9, R42, 0xfe, !PT ;  /* 0x0000000917067812 */ /* 0x000fe400078efe2a */
[----:B------:R-:W-:Y:S02]  /*3830*/  FSEL R11, R11, -INF , !P3 ;  /* 0xff8000000b0b7808 */ /* 0x000fe40005800000 */
[----:B------:R-:W-:-:S02]  /*3840*/  ISETP.GT.U32.AND P3, PT, R6, R43, PT ;  /* 0x0000002b0600720c */ /* 0x000fc40003f64070 */
[----:B------:R-:W-:Y:S02]  /*3850*/  ISETP.GT.U32.AND.EX P2, PT, R22, RZ, PT, P2 ;  /* 0x000000ff1600720c */ /* 0x000fe40003f44120 */
[C-C-:B------:R-:W-:Y:S02]  /*3860*/  LOP3.LUT R6, R23.reuse, 0xb, R42.reuse, 0xfe, !PT ;  /* 0x0000000b17067812 */ /* 0x140fe400078efe2a */
[----:B------:R-:W-:Y:S02]  /*3870*/  FSEL R12, R12, -INF , !P2 ;  /* 0xff8000000c0c7808 */ /* 0x000fe40005000000 */
[----:B------:R-:W-:Y:S02]  /*3880*/  ISETP.GT.U32.AND P2, PT, R6, R43, PT ;  /* 0x0000002b0600720c */ /* 0x000fe40003f44070 */
[----:B------:R-:W-:Y:S02]  /*3890*/  ISETP.GT.U32.AND.EX P3, PT, R22, RZ, PT, P3 ;  /* 0x000000ff1600720c */ /* 0x000fe40003f64130 */
[----:B------:R-:W-:Y:S01]  /*38a0*/  LOP3.LUT R6, R23, 0xa, R42, 0xfe, !PT ;  /* 0x0000000a17067812 */ /* 0x000fe200078efe2a */
[----:B------:R-:W-:Y:S01]  /*38b0*/  IMAD.U32 R23, RZ, RZ, UR10 ;  /* 0x0000000aff177e24 */ /* 0x000fe2000f8e00ff */
[----:B------:R-:W-:-:S02]  /*38c0*/  FSEL R13, R13, -INF , !P3 ;  /* 0xff8000000d0d7808 */ /* 0x000fc40005800000 */
[-C--:B------:R-:W-:Y:S02]  /*38d0*/  ISETP.GT.U32.AND P3, PT, R6, R43.reuse, PT ;  /* 0x0000002b0600720c */ /* 0x080fe40003f64070 */
[----:B------:R-:W-:Y:S02]  /*38e0*/  FMNMX3 R6, R5, R4, R21, !PT ;  /* 0x0000000405067276 */ /* 0x000fe40007800015 */
[----:B------:R-:W-:Y:S02]  /*38f0*/  ISETP.GT.U32.AND P4, PT, R24, R43, PT ;  /* 0x0000002b1800720c */ /* 0x000fe40003f84070 */
[----:B------:R-:W-:Y:S02]  /*3900*/  MOV R24, UR10 ;  /* 0x0000000a00187c02 */ /* 0x000fe40008000f00 */
[----:B------:R-:W-:Y:S02]  /*3910*/  FMNMX3 R6, R6, R7, R8, !PT ;  /* 0x0000000706067276 */ /* 0x000fe40007800008 */
[----:B------:R-:W-:-:S02]  /*3920*/  ISETP.GT.U32.AND.EX P3, PT, R24, RZ, PT, P3 ;  /* 0x000000ff1800720c */ /* 0x000fc40003f64130 */
[----:B------:R-:W-:Y:S02]  /*3930*/  FMNMX3 R6, R6, R9, R10, !PT ;  /* 0x0000000906067276 */ /* 0x000fe4000780000a */
[----:B------:R-:W-:Y:S02]  /*3940*/  ISETP.GT.U32.AND.EX P1, PT, R22, RZ, PT, P1 ;  /* 0x000000ff1600720c */ /* 0x000fe40003f24110 */
[C---:B------:R-:W-:Y:S02]  /*3950*/  ISETP.GT.U32.AND.EX P2, PT, R23.reuse, RZ, PT, P2 ;  /* 0x000000ff1700720c */ /* 0x040fe40003f44120 */
[----:B------:R-:W-:Y:S02]  /*3960*/  FSEL R14, R14, -INF , !P3 ;  /* 0xff8000000e0e7808 */ /* 0x000fe40005800000 */
[----:B------:R-:W-:Y:S02]  /*3970*/  FMNMX3 R6, R6, R11, R12, !PT ;  /* 0x0000000b06067276 */ /* 0x000fe4000780000c */
[----:B------:R-:W-:-:S02]  /*3980*/  ISETP.GT.U32.AND.EX P5, PT, R23, RZ, PT, P5 ;  /* 0x000000ff1700720c */ /* 0x000fc40003fa4150 */
[----:B------:R-:W-:Y:S02]  /*3990*/  ISETP.GT.U32.AND.EX P0, PT, R24, RZ, PT, P0 ;  /* 0x000000ff1800720c */ /* 0x000fe40003f04100 */
[----:B------:R-:W-:Y:S02]  /*39a0*/  FSEL R15, R15, -INF , !P2 ;  /* 0xff8000000f0f7808 */ /* 0x000fe40005000000 */
[----:B------:R-:W-:Y:S02]  /*39b0*/  FSEL R16, R16, -INF , !P1 ;  /* 0xff80000010107808 */ /* 0x000fe40004800000 */
[----:B------:R-:W-:Y:S02]  /*39c0*/  FMNMX3 R6, R6, R13, R14, !PT ;  /* 0x0000000d06067276 */ /* 0x000fe4000780000e */
[----:B------:R-:W-:Y:S02]  /*39d0*/  ISETP.GT.U32.AND.EX P4, PT, R22, RZ, PT, P4 ;  /* 0x000000ff1600720c */ /* 0x000fe40003f84140 */
[----:B------:R-:W-:-:S02]  /*39e0*/  FSEL R17, R17, -INF , !P0 ;  /* 0xff80000011117808 */ /* 0x000fc40004000000 */
[----:B------:R-:W-:Y:S02]  /*39f0*/  FSEL R18, R18, -INF , !P5 ;  /* 0xff80000012127808 */ /* 0x000fe40006800000 */
[----:B------:R-:W-:Y:S02]  /*3a00*/  FMNMX3 R6, R6, R15, R16, !PT ;  /* 0x0000000f06067276 */ /* 0x000fe40007800010 */
[----:B------:R-:W-:Y:S02]  /*3a10*/  FSEL R19, R19, -INF , !P4 ;  /* 0xff80000013137808 */ /* 0x000fe40006000000 */
[----:B------:R-:W-:-:S04]  /*3a20*/  FMNMX3 R6, R6, R17, R18, !PT ;  /* 0x0000001106067276 */ /* 0x000fc80007800012 */
[----:B------:R-:W-:-:S05]  /*3a30*/  FMNMX R6, R19, R6, !PT ;  /* 0x0000000613067209 */ /* 0x000fca0007800000 */
[----:B------:R-:W0:Y:S02]  /*3a40*/  SHFL.BFLY PT, R78, R6, 0x10, 0x1f ;  /* 0x0e001f00064e7f89 */ /* 0x000e2400000e0000 */
[----:B0-----:R-:W-:-:S05]  /*3a50*/  FMNMX3 R78, R6, R78, R79, !PT ;  /* 0x0000004e064e7276 */ /* 0x001fca000780004f */
[--C-:B------:R-:W-:Y:S01]  /*3a60*/  FADD R21, R21, -R78.reuse ;  /* 0x8000004e15157221 */ /* 0x100fe20000000000 */
[--C-:B------:R-:W-:Y:S01]  /*3a70*/  FADD R5, R5, -R78.reuse ;  /* 0x8000004e05057221 */ /* 0x100fe20000000000 */
[--C-:B------:R-:W-:Y:S01]  /*3a80*/  FADD R7, R7, -R78.reuse ;  /* 0x8000004e07077221 */ /* 0x100fe20000000000 */
[--C-:B------:R-:W-:Y:S01]  /*3a90*/  FADD R8, R8, -R78.reuse ;  /* 0x8000004e08087221 */ /* 0x100fe20000000000 */
[----:B------:R-:W-:Y:S01]  /*3aa0*/  FMUL R21, R21, 1.4426950216293334961 ;  /* 0x3fb8aa3b15157820 */ /* 0x000fe20000400000 */
[----:B------:R-:W-:Y:S01]  /*3ab0*/  FMUL R22, R5, 1.4426950216293334961 ;  /* 0x3fb8aa3b05167820 */ /* 0x000fe20000400000 */
[--C-:B------:R-:W-:Y:S01]  /*3ac0*/  FADD R5, R4, -R78.reuse ;  /* 0x8000004e04057221 */ /* 0x100fe20000000000 */
[----:B------:R-:W-:Y:S01]  /*3ad0*/  FMUL R7, R7, 1.4426950216293334961 ;  /* 0x3fb8aa3b07077820 */ /* 0x000fe20000400000 */
[----:B------:R0:W-:Y:S01]  /*3ae0*/  MUFU.EX2 R6, R21 ;  /* 0x0000001500067308 */ /* 0x0001e20000000800 */
[----:B------:R-:W-:Y:S01]  /*3af0*/  FMUL R8, R8, 1.4426950216293334961 ;  /* 0x3fb8aa3b08087820 */ /* 0x000fe20000400000 */
[----:B------:R-:W-:Y:S01]  /*3b00*/  FMUL R5, R5, 1.4426950216293334961 ;  /* 0x3fb8aa3b05057820 */ /* 0x000fe20000400000 */
[--C-:B------:R-:W-:Y:S01]  /*3b10*/  FADD R9, R9, -R78.reuse ;  /* 0x8000004e09097221 */ /* 0x100fe20000000000 */
[--C-:B------:R-:W-:Y:S01]  /*3b20*/  FADD R10, R10, -R78.reuse ;  /* 0x8000004e0a0a7221 */ /* 0x100fe20000000000 */
[--C-:B------:R-:W-:Y:S01]  /*3b30*/  FADD R11, R11, -R78.reuse ;  /* 0x8000004e0b0b7221 */ /* 0x100fe20000000000 */
[--C-:B------:R-:W-:Y:S01]  /*3b40*/  FADD R12, R12, -R78.reuse ;  /* 0x8000004e0c0c7221 */ /* 0x100fe20000000000 */
[----:B------:R-:W-:Y:S01]  /*3b50*/  FMUL R9, R9, 1.4426950216293334961 ;  /* 0x3fb8aa3b09097820 */ /* 0x000fe20000400000 */
[----:B------:R-:W-:Y:S01]  /*3b60*/  MUFU.EX2 R4, R22 ;  /* 0x0000001600047308 */ /* 0x000fe20000000800 */
[----:B0-----:R-:W-:Y:S01]  /*3b70*/  FADD R21, -R78, R79 ;  /* 0x0000004f4e157221 */ /* 0x001fe20000000100 */
[----:B------:R-:W-:Y:S01]  /*3b80*/  FMUL R10, R10, 1.4426950216293334961 ;  /* 0x3fb8aa3b0a0a7820 */ /* 0x000fe20000400000 */
[----:B------:R-:W-:Y:S01]  /*3b90*/  FMUL R11, R11, 1.4426950216293334961 ;  /* 0x3fb8aa3b0b0b7820 */ /* 0x000fe20000400000 */
[----:B------:R-:W-:Y:S01]  /*3ba0*/  FMUL R12, R12, 1.4426950216293334961 ;  /* 0x3fb8aa3b0c0c7820 */ /* 0x000fe20000400000 */
[----:B------:R-:W-:Y:S01]  /*3bb0*/  FMUL R21, R21, 1.4426950216293334961 ;  /* 0x3fb8aa3b15157820 */ /* 0x000fe20000400000 */
[--C-:B------:R-:W-:Y:S01]  /*3bc0*/  FADD R13, R13, -R78.reuse ;  /* 0x8000004e0d0d7221 */ /* 0x100fe20000000000 */
[--C-:B------:R-:W-:Y:S01]  /*3bd0*/  FADD R15, R15, -R78.reuse ;  /* 0x8000004e0f0f7221 */ /* 0x100fe20000000000 */
[----:B------:R-:W0:Y:S01]  /*3be0*/  MUFU.EX2 R5, R5 ;  /* 0x0000000500057308 */ /* 0x000e220000000800 */
[--C-:B------:R-:W-:Y:S01]  /*3bf0*/  FADD R14, R14, -R78.reuse ;  /* 0x8000004e0e0e7221 */ /* 0x100fe20000000000 */
[----:B------:R-:W-:Y:S01]  /*3c00*/  FMUL R13, R13, 1.4426950216293334961 ;  /* 0x3fb8aa3b0d0d7820 */ /* 0x000fe20000400000 */
[----:B------:R-:W-:Y:S01]  /*3c10*/  FMUL R15, R15, 1.4426950216293334961 ;  /* 0x3fb8aa3b0f0f7820 */ /* 0x000fe20000400000 */
[--C-:B------:R-:W-:Y:S01]  /*3c20*/  FADD R16, R16, -R78.reuse ;  /* 0x8000004e10107221 */ /* 0x100fe20000000000 */
[----:B------:R-:W-:Y:S01]  /*3c30*/  FMUL R14, R14, 1.4426950216293334961 ;  /* 0x3fb8aa3b0e0e7820 */ /* 0x000fe20000400000 */
[--C-:B------:R-:W-:Y:S01]  /*3c40*/  FADD R17, R17, -R78.reuse ;  /* 0x8000004e11117221 */ /* 0x100fe20000000000 */
[--C-:B------:R-:W-:Y:S01]  /*3c50*/  FADD R18, R18, -R78.reuse ;  /* 0x8000004e12127221 */ /* 0x100fe20000000000 */
[----:B------:R-:W2:Y:S01]  /*3c60*/  MUFU.EX2 R79, R21 ;  /* 0x00000015004f7308 */ /* 0x000ea20000000800 */
[----:B------:R-:W-:Y:S01]  /*3c70*/  FMUL R16, R16, 1.4426950216293334961 ;  /* 0x3fb8aa3b10107820 */ /* 0x000fe20000400000 */
[----:B------:R-:W-:Y:S01]  /*3c80*/  FMUL R17, R17, 1.4426950216293334961 ;  /* 0x3fb8aa3b11117820 */ /* 0x000fe20000400000 */
[----:B------:R-:W-:Y:S01]  /*3c90*/  FADD R19, R19, -R78 ;  /* 0x8000004e13137221 */ /* 0x000fe20000000000 */
[----:B------:R-:W-:-:S04]  /*3ca0*/  FMUL R18, R18, 1.4426950216293334961 ;  /* 0x3fb8aa3b12127820 */ /* 0x000fc80000400000 */
[----:B------:R-:W1:Y:S01]  /*3cb0*/  MUFU.EX2 R7, R7 ;  /* 0x0000000700077308 */ /* 0x000e620000000800 */
[----:B0-----:R-:W-:-:S04]  /*3cc0*/  FADD R23, R4, R5 ;  /* 0x0000000504177221 */ /* 0x001fc80000000000 */
[----:B------:R-:W-:-:S03]  /*3cd0*/  FADD R22, R6, R23 ;  /* 0x0000001706167221 */ /* 0x000fc60000000000 */
[----:B------:R-:W0:Y:S01]  /*3ce0*/  MUFU.EX2 R8, R8 ;  /* 0x0000000800087308 */ /* 0x000e220000000800 */
[----:B--2---:R2:W-:Y:S01]  /*3cf0*/  STSM.16.M88 [R39+0x5000], R79 ;  /* 0x0050004f27007844 */ /* 0x0045e20000000000 */
[----:B------:R-:W-:Y:S01]  /*3d00*/  BAR.SYNC.DEFER_BLOCKING 0x0 ;  /* 0x0000000000007b1d */ /* 0x000fe20000010000 */
[----:B-1----:R-:W-:-:S05]  /*3d10*/  FADD R23, R7, R22 ;  /* 0x0000001607177221 */ /* 0x002fca0000000000 */
[----:B------:R-:W1:Y:S01]  /*3d20*/  MUFU.EX2 R9, R9 ;  /* 0x0000000900097308 */ /* 0x000e620000000800 */
[----:B0-----:R-:W-:Y:S01]  /*3d30*/  FADD R22, R8, R23 ;  /* 0x0000001708167221 */ /* 0x001fe20000000000 */
[----:B------:R-:W-:-:S06]  /*3d40*/  IMAD.U32 R23, R20, -0x80000000, RZ ;  /* 0x8000000014177824 */ /* 0x000fcc00078e00ff */
[----:B------:R-:W0:Y:S08]  /*3d50*/  MUFU.EX2 R10, R10 ;  /* 0x0000000a000a7308 */ /* 0x000e300000000800 */
[----:B------:R-:W3:Y:S01]  /*3d60*/  MUFU.EX2 R11, R11 ;  /* 0x0000000b000b7308 */ /* 0x000ee20000000800 */
[----:B------:R2:W4:Y:S01]  /*3d70*/  LDSM.16.M88 R82, [R38+UR12+0x5000] ;  /* 0x0050000c2652783b */ /* 0x0005220008000000 */
[----:B------:R-:W5:Y:S06]  /*3d80*/  SYNCS.PHASECHK.TRANS64.TRYWAIT P0, [UR50], R23 ;  /* 0x00000017ff0075a7 */ /* 0x000f6c0008001132 */
[----:B------:R-:W0:Y:S08]  /*3d90*/  MUFU.EX2 R12, R12 ;  /* 0x0000000c000c7308 */ /* 0x000e300000000800 */
[----:B------:R-:W0:Y:S08]  /*3da0*/  MUFU.EX2 R13, R13 ;  /* 0x0000000d000d7308 */ /* 0x000e300000000800 */
[----:B------:R1:W-:Y:S08]  /*3db0*/  MUFU.EX2 R32, R15 ;  /* 0x0000000f00207308 */ /* 0x0003f00000000800 */
[----:B------:R-:W2:Y:S01]  /*3dc0*/  MUFU.EX2 R14, R14 ;  /* 0x0000000e000e7308 */ /* 0x000ea20000000800 */
[----:B-1----:R-:W-:-:S04]  /*3dd0*/  FADD R15, R9, R22 ;  /* 0x00000016090f7221 */ /* 0x002fc80000000000 */
[----:B0-----:R-:W-:-:S03]  /*3de0*/  FADD R20, R10, R15 ;  /* 0x0000000f0a147221 */ /* 0x001fc60000000000 */
[----:B------:R0:W1:Y:S01]  /*3df0*/  MUFU.EX2 R34, R16 ;  /* 0x0000001000227308 */ /* 0x0000620000000800 */
[----:B---3--:R-:W-:-:S07]  /*3e00*/  FADD R15, R11, R20 ;  /* 0x000000140b0f7221 */ /* 0x008fce0000000000 */
[----:B------:R3:W1:Y:S01]  /*3e10*/  MUFU.EX2 R33, R17 ;  /* 0x0000001100217308 */ /* 0x0006620000000800 */
[----:B0-----:R-:W-:Y:S01]  /*3e20*/  FADD R16, R12, R15 ;  /* 0x0000000f0c107221 */ /* 0x001fe20000000000 */
[----:B------:R-:W-:-:S03]  /*3e30*/  FMUL R15, R19, 1.4426950216293334961 ;  /* 0x3fb8aa3b130f7820 */ /* 0x000fc60000400000 */
[----:B------:R-:W-:-:S03]  /*3e40*/  FADD R21, R13, R16 ;  /* 0x000000100d157221 */ /* 0x000fc60000000000 */
[----:B------:R0:W4:Y:S01]  /*3e50*/  MUFU.EX2 R100, R18 ;  /* 0x0000001200647308 */ /* 0x0001220000000800 */
[----:B--2---:R-:W-:Y:S01]  /*3e60*/  FADD R21, R14, R21 ;  /* 0x000000150e157221 */ /* 0x004fe20000000000 */
[----:B---3--:R-:W-:-:S04]  /*3e70*/  IMAD.WIDE R16, R69, 0x2, R76 ;  /* 0x0000000245107825 */ /* 0x008fc800078e024c */
[----:B------:R-:W-:Y:S02]  /*3e80*/  FADD R21, R32, R21 ;  /* 0x0000001520157221 */ /* 0x000fe40000000000 */
[----:B------:R-:W2:Y:S02]  /*3e90*/  MUFU.EX2 R15, R15 ;  /* 0x0000000f000f7308 */ /* 0x000ea40000000800 */
[----:B-1----:R-:W-:Y:S01]  /*3ea0*/  FADD R21, R34, R21 ;  /* 0x0000001522157221 */ /* 0x002fe20000000000 */
[----:B0-----:R-:W-:-:S04]  /*3eb0*/  IMAD.WIDE R18, R69, 0x2, R74 ;  /* 0x0000000245127825 */ /* 0x001fc800078e024a */
[----:B------:R-:W-:-:S04]  /*3ec0*/  FADD R21, R33, R21 ;  /* 0x0000001521157221 */ /* 0x000fc80000000000 */
[----:B----4-:R-:W-:-:S04]  /*3ed0*/  FADD R21, R100, R21 ;  /* 0x0000001564157221 */ /* 0x010fc80000000000 */
[----:B--2---:R-:W-:Y:S01]  /*3ee0*/  FADD R80, R15, R21 ;  /* 0x000000150f507221 */ /* 0x004fe20000000000 */
[----:B------:R-:W-:-:S04]  /*3ef0*/  IMAD.WIDE R20, R69, 0x2, R72 ;  /* 0x0000000245147825 */ /* 0x000fc800078e0248 */
[----:B------:R0:W1:Y:S01]  /*3f00*/  SHFL.BFLY PT, R81, R80, 0x10, 0x1f ;  /* 0x0e001f0050517f89 */ /* 0x00006200000e0000 */
[----:B-----5:R-:W-:Y:S05]  /*3f10*/  @!P0 BRA `(.L_x_18) ;  /* 0x0000001c00e48947 */ /* 0x020fea0003800000 */
.L_x_26:
[C---:B------:R-:W-:Y:S01]  /*3f20*/  IMAD.WIDE R22, R69.reuse, 0x2, R70 ;  /* 0x0000000245167825 */ /* 0x040fe200078e0246 */
[----:B------:R-:W2:Y:S03]  /*3f30*/  LDG.E.U16 R84, desc[UR32][R16.64] ;  /* 0x0000002010547981 */ /* 0x000ea6000c1e1500 */
[C---:B------:R-:W-:Y:S01]  /*3f40*/  IMAD.WIDE R24, R69.reuse, 0x2, R66 ;  /* 0x0000000245187825 */ /* 0x040fe200078e0242 */
[----:B------:R-:W3:Y:S03]  /*3f50*/  LDG.E.U16 R86, desc[UR32][R18.64] ;  /* 0x0000002012567981 */ /* 0x000ee6000c1e1500 */
[C---:B------:R-:W-:Y:S01]  /*3f60*/  IMAD.WIDE R26, R69.reuse, 0x2, R64 ;  /* 0x00000002451a7825 */ /* 0x040fe200078e0240 */
[----:B------:R-:W4:Y:S03]  /*3f70*/  LDG.E.U16 R88, desc[UR32][R20.64] ;  /* 0x0000002014587981 */ /* 0x000f26000c1e1500 */
[C---:B------:R-:W-:Y:S01]  /*3f80*/  IMAD.WIDE R28, R69.reuse, 0x2, R62 ;  /* 0x00000002451c7825 */ /* 0x040fe200078e023e */
[----:B------:R-:W5:Y:S03]  /*3f90*/  LDG.E.U16 R90, desc[UR32][R22.64] ;  /* 0x00000020165a7981 */ /* 0x000f66000c1e1500 */
[----:B------:R-:W-:Y:S01]  /*3fa0*/  IMAD.WIDE R30, R69, 0x2, R60 ;  /* 0x00000002451e7825 */ /* 0x000fe200078e023c */
[----:B------:R-:W5:Y:S04]  /*3fb0*/  LDG.E.U16 R92, desc[UR32][R24.64] ;  /* 0x00000020185c7981 */ /* 0x000f68000c1e1500 */
[----:B------:R-:W5:Y:S04]  /*3fc0*/  LDG.E.U16 R94, desc[UR32][R26.64] ;  /* 0x000000201a5e7981 */ /* 0x000f68000c1e1500 */
[----:B------:R-:W5:Y:S04]  /*3fd0*/  LDG.E.U16 R96, desc[UR32][R28.64] ;  /* 0x000000201c607981 */ /* 0x000f68000c1e1500 */
[----:B------:R-:W5:Y:S01]  /*3fe0*/  LDG.E.U16 R98, desc[UR32][R30.64] ;  /* 0x000000201e627981 */ /* 0x000f62000c1e1500 */
[----:B------:R-:W-:-:S02]  /*3ff0*/  F2FP.F16.F32.PACK_AB R4, R5, R4 ;  /* 0x000000040504723e */ /* 0x000fc400000000ff */
[----:B------:R-:W-:Y:S02]  /*4000*/  F2FP.F16.F32.PACK_AB R5, R7, R6 ;  /* 0x000000060705723e */ /* 0x000fe400000000ff */
[----:B------:R-:W-:Y:S02]  /*4010*/  F2FP.F16.F32.PACK_AB R6, R9, R8 ;  /* 0x000000080906723e */ /* 0x000fe400000000ff */
[----:B------:R-:W-:Y:S02]  /*4020*/  F2FP.F16.F32.PACK_AB R7, R11, R10 ;  /* 0x0000000a0b07723e */ /* 0x000fe400000000ff */
[----:B------:R-:W-:Y:S02]  /*4030*/  F2FP.F16.F32.PACK_AB R8, R13, R12 ;  /* 0x0000000c0d08723e */ /* 0x000fe400000000ff */
[----:B------:R-:W-:Y:S02]  /*4040*/  F2FP.F16.F32.PACK_AB R9, R32, R14 ;  /* 0x0000000e2009723e */ /* 0x000fe400000000ff */
[----:B------:R-:W-:-:S02]  /*4050*/  F2FP.F16.F32.PACK_AB R10, R33, R34 ;  /* 0x00000022210a723e */ /* 0x000fc400000000ff */
[----:B------:R-:W-:-:S04]  /*4060*/  F2FP.F16.F32.PACK_AB R11, R15, R100 ;  /* 0x000000640f0b723e */ /* 0x000fc800000000ff */
[----:B------:R-:W-:Y:S01]  /*4070*/  STTM.16dp32bit_t0_t15.x8 tmem[UR24], R4 ;  /* 0x00000004000079ed */ /* 0x000fe20008980018 */
[----:B------:R-:W-:Y:S01]  /*4080*/  STTM.16dp32bit_t16_t31.x8 tmem[UR24+0x8], R4 ;  /* 0x00000804000079ed */ /* 0x000fe200089a0018 */
[----:B------:R-:W-:Y:S01]  /*4090*/  ULEA UR50, UR29, UR12, 0x3 ;  /* 0x0000000c1d327291 */ /* 0x000fe2000f8e18ff */
[----:B01----:R-:W-:Y:S01]  /*40a0*/  FADD R80, R80, R81 ;  /* 0x0000005150507221 */ /* 0x003fe20000000000 */
[----:B------:R-:W-:Y:S02]  /*40b0*/  UMOV UR31, UR6 ;  /* 0x00000006001f7c82 */ /* 0x000fe40008000000 */
[----:B------:R-:W-:Y:S01]  /*40c0*/  UIADD3 UR50, UPT, UPT, UR50, 0x7000, URZ ;  /* 0x0000700032327890 */ /* 0x000fe2000fffe0ff */
        /* <DEDUP_REMOVED lines=8> */
[----:B------:R-:W1:Y:S02]  /*4150*/  FENCE.VIEW.ASYNC.T ;  /* 0x00000000000073c6 */ /* 0x000e640000000200 */
[----:B-1----:R-:W-:Y:S06]  /*4160*/  BAR.SYNC.DEFER_BLOCKING 0x0 ;  /* 0x0000000000007b1d */ /* 0x002fec0000010000 */
[----:B------:R-:W1:Y:S01]  /*4170*/  LDTM.x32 R4, tmem[UR14] ;  /* 0x0000000e000479ee */ /* 0x000e6200082c0000 */
[----:B------:R-:W-:Y:S01]  /*4180*/  NOP ;  /* 0x0000000000007918 */ /* 0x000fe20000000000 */
[C---:B-1----:R-:W-:Y:S01]  /*4190*/  FMUL R4, R82.reuse, R4 ;  /* 0x0000000452047220 */ /* 0x042fe20000400000 */
        /* <DEDUP_REMOVED lines=31> */
[----:B------:R0:W-:Y:S01]  /*4390*/  STTM.x32 tmem[UR14], R4 ;  /* 0x00000004000079ed */ /* 0x0001e200082c000e */
[----:B------:R-:W1:Y:S02]  /*43a0*/  FENCE.VIEW.ASYNC.T ;  /* 0x00000000000073c6 */ /* 0x000e640000000200 */
[----:B-1----:R-:W-:Y:S06]  /*43b0*/  BAR.SYNC.DEFER_BLOCKING 0x0 ;  /* 0x0000000000007b1d */ /* 0x002fec0000010000 */
[----:B------:R1:W-:Y:S06]  /*43c0*/  MEMBAR.ALL.CTA ;  /* 0x0000000000007992 */ /* 0x0003ec0000008000 */
[----:B-1----:R-:W1:Y:S02]  /*43d0*/  FENCE.VIEW.ASYNC.S ;  /* 0x00000000000073c6 */ /* 0x002e640000000000 */
[----:B-1----:R-:W-:Y:S06]  /*43e0*/  BAR.SYNC.DEFER_BLOCKING 0x0 ;  /* 0x0000000000007b1d */ /* 0x002fec0000010000 */
[----:B------:R-:W-:Y:S05]  /*43f0*/  BRA.U UP3, `(.L_x_19) ;  /* 0x0000000103387547 */ /* 0x000fea000b800000 */
[----:B------:R-:W-:Y:S01]  /*4400*/  UIADD3 UR39, UPT, UPT, UR13, 0x68, URZ ;  /* 0x000000680d277890 */ /* 0x000fe2000fffe0ff */
[----:B------:R-:W-:Y:S01]  /*4410*/  UMOV UR34, UR4 ;  /* 0x0000000400227c82 */ /* 0x000fe20008000000 */
[----:B------:R-:W-:Y:S01]  /*4420*/  UMOV UR35, 0x80004020 ;  /* 0x8000402000237882 */ /* 0x000fe20000000000 */
[----:B------:R-:W-:Y:S01]  /*4430*/  UMOV UR36, 0x0 ;  /* 0x0000000000247882 */ /* 0x000fe20000000000 */
[----:B------:R-:W-:Y:S01]  /*4440*/  UMOV UR37, 0x8100010 ;  /* 0x0810001000257882 */ /* 0x000fe20000000000 */
[----:B------:R-:W-:Y:S01]  /*4450*/  UMOV UR8, UR50 ;  /* 0x0000003200087c82 */ /* 0x000fe20008000000 */
[----:B------:R-:W-:Y:S01]  /*4460*/  UMOV UR9, URZ ;  /* 0x000000ff00097c82 */ /* 0x000fe20008000000 */
[----:B------:R-:W-:Y:S01]  /*4470*/  UMOV UR52, 0x0 ;  /* 0x0000000000347882 */ /* 0x000fe20000000000 */
[----:B------:R-:W-:Y:S01]  /*4480*/  UMOV UR53, 0x8100010 ;  /* 0x0810001000357882 */ /* 0x000fe20000000000 */
[----:B------:R1:W-:Y:S01]  /*4490*/  UTCHMMA tmem[UR17], gdesc[UR34], tmem[UR13], tmem[UR36], idesc[UR37], UPT ;  /* 0x00ff2422110079ea */ /* 0x0003e2000b80000d */
[----:B------:R-:W-:Y:S01]  /*44a0*/  UMOV UR7, UR8 ;  /* 0x0000000800077c82 */ /* 0x000fe20008000000 */
[----:B------:R1:W-:Y:S01]  /*44b0*/  UTCHMMA tmem[UR39], gdesc[UR22], tmem[UR13], tmem[UR52], idesc[UR53], UPT ;  /* 0x00ff3416270079ea */ /* 0x0003e2000b80000d */
[----:B------:R1:W-:Y:S01]  /*44c0*/  UTCBAR [UR7], URZ ;  /* 0x000000ff070073e9 */ /* 0x0003e200080000ff */
[----:B------:R-:W-:-:S02]  /*44d0*/  NOP ;  /* 0x0000000000007918 */ /* 0x000fc40000000000 */
.L_x_19:
[----:B------:R-:W-:Y:S01]  /*44e0*/  UISETP.GE.U32.AND UP0, UPT, UR38, UR27, UPT ;  /* 0x0000001b2600728c */ /* 0x000fe2000bf06070 */
[----:B------:R-:W-:Y:S01]  /*44f0*/  FFMA R68, R79, R68, R80 ;  /* 0x000000444f447223 */ /* 0x000fe20000000050 */
[----:B------:R-:W-:Y:S01]  /*4500*/  UIADD3 UR29, UPT, UPT, UR29, 0x1, URZ ;  /* 0x000000011d1d7890 */ /* 0x000fe2000fffe0ff */
[----:B------:R-:W-:Y:S01]  /*4510*/  VIADD R69, R69, UR25 ;  /* 0x0000001945457c36 */ /* 0x000fe20008000000 */
[----:B------:R-:W-:Y:S01]  /*4520*/  UISETP.GE.U32.AND.EX UP0, UPT, UR10, URZ, UPT, UP0 ;  /* 0x000000ff0a00728c */ /* 0x000fe2000bf06100 */
[----:B0-----:R-:W-:Y:S01]  /*4530*/  IMAD.U32 R20, RZ, RZ, UR31 ;  /* 0x0000001fff147e24 */ /* 0x001fe2000f8e00ff */
[----:B------:R-:W-:Y:S01]  /*4540*/  UISETP.GT.AND UP4, UPT, UR29, 0x1, UPT ;  /* 0x000000011d00788c */ /* 0x000fe2000bf84270 */
[----:B------:R-:W-:Y:S01]  /*4550*/  IMAD.MOV.U32 R79, RZ, RZ, R78 ;  /* 0x000000ffff4f7224 */ /* 0x000fe200078e004e */
[----:B------:R-:W-:Y:S02]  /*4560*/  UIADD3 UR41, UPT, UPT, UR26, UR41, URZ ;  /* 0x000000291a297290 */ /* 0x000fe4000fffe0ff */
[----:B-1----:R-:W-:-:S02]  /*4570*/  USEL UR7, URZ, 0x1, !UP4 ;  /* 0x00000001ff077887 */ /* 0x002fc4000e000000 */
[----:B------:R-:W-:Y:S02]  /*4580*/  USEL UR29, UR29, URZ, !UP4 ;  /* 0x000000ff1d1d7287 */ /* 0x000fe4000e000000 */
[----:B------:R-:W-:-:S03]  /*4590*/  ULOP3.LUT UR6, UR6, UR7, URZ, 0x3c, !UPT ;  /* 0x0000000706067292 */ /* 0x000fc6000f8e3cff */
[----:B------:R-:W-:Y:S01]  /*45a0*/  UMOV UR7, UR38 ;  /* 0x0000002600077c82 */ /* 0x000fe20008000000 */
[----:B------:R-:W-:Y:S08]  /*45b0*/  BRA.U !UP0, `(.L_x_20) ;  /* 0xffffffe908687547 */ /* 0x000ff0000b83ffff */
[----:B------:R-:W-:Y:S01]  /*45c0*/  UISETP.GE.AND UP0, UPT, UR40, 0x1, UPT ;  /* 0x000000012800788c */ /* 0x000fe2000bf06270 */
[----:B------:R-:W-:-:S08]  /*45d0*/  IMAD.MOV.U32 R79, RZ, RZ, R78 ;  /* 0x000000ffff4f7224 */ /* 0x000fd000078e004e */
[----:B------:R-:W-:Y:S05]  /*45e0*/  BRA.U !UP0, `(.L_x_15) ;  /* 0x0000000108147547 */ /* 0x000fea000b800000 */
[----:B------:R-:W-:-:S06]  /*45f0*/  USHF.L.U32 UR4, UR31, 0x1f, URZ ;  /* 0x0000001f1f047899 */ /* 0x000fcc00080006ff */
[----:B------:R-:W-:-:S04]  /*4600*/  IMAD.U32 R4, RZ, RZ, UR4 ;  /* 0x00000004ff047e24 */ /* 0x000fc8000f8e00ff */
[----:B------:R-:W0:Y:S02]  /*4610*/  SYNCS.PHASECHK.TRANS64.TRYWAIT P0, [UR50], R4 ;  /* 0x00000004ff0075a7 */ /* 0x000e240008001132 */
[----:B0-----:R-:W-:Y:S05]  /*4620*/  @!P0 BRA `(.L_x_21) ;  /* 0x00000018002c8947 */ /* 0x001fea0003800000 */
.L_x_27:
[----:B------:R-:W-:-:S07]  /*4630*/  MOV R79, R78 ;  /* 0x0000004e004f7202 */ /* 0x000fce0000000f00 */
.L_x_15:
[----:B------:R-:W-:Y:S01]  /*4640*/  BAR.SYNC.DEFER_BLOCKING 0x0 ;  /* 0x0000000000007b1d */ /* 0x000fe20000010000 */
[----:B------:R-:W-:Y:S01]  /*4650*/  FSETP.GEU.AND P1, PT, R68, 1.175494350822287508e-38, PT ;  /* 0x008000004400780b */ /* 0x000fe20003f2e000 */
[----:B-1----:R-:W-:-:S03]  /*4660*/  IMAD.MOV.U32 R6, RZ, RZ, 0x3dc6b27f ;  /* 0x3dc6b27fff067424 */ /* 0x002fc600078e00ff */
[----:B------:R-:W-:Y:S01]  /*4670*/  FSEL R41, RZ, -23, P1 ;  /* 0xc1b80000ff297808 */ /* 0x000fe20000800000 */
[----:B------:R-:W0:Y:S02]  /*4680*/  LDCU.64 UR4, c[0x0][0x3e0] ;  /* 0x00007c00ff0477ac */ /* 0x000e240008000a00 */
[----:B------:R-:W1:Y:S01]  /*4690*/  LDC.64 R46, c[0x0][0x398] ;  /* 0x0000e600ff2e7b82 */ /* 0x000e620000000a00 */
[----:B------:R-:W2:Y:S07]  /*46a0*/  @!P6 SYNCS.CCTL.IV [UR12+0x7000] ;  /* 0x00700000ff00e9b1 */ /* 0x000eae000800000c */
[----:B--2---:R-:W-:Y:S01]  /*46b0*/  BAR.SYNC.DEFER_BLOCKING 0x0 ;  /* 0x0000000000007b1d */ /* 0x004fe20000010000 */
[----:B0-----:R-:W-:-:S04]  /*46c0*/  UIMAD UR4, UR11, UR4, URZ ;  /* 0x000000040b0472a4 */ /* 0x001fc8000f8e02ff */
[----:B------:R-:W-:Y:S01]  /*46d0*/  USHF.L.U32 UR6, UR4, 0x1, URZ ;  /* 0x0000000104067899 */ /* 0x000fe200080006ff */
[----:B------:R-:W0:Y:S02]  /*46e0*/  @!P6 SYNCS.CCTL.IV [UR12+0x7008] ;  /* 0x00700800ff00e9b1 */ /* 0x000e24000800000c */
[----:B0-----:R0:W-:Y:S01]  /*46f0*/  STSM.16.M88 [R39], R68 ;  /* 0x0000004427007844 */ /* 0x0011e20000000000 */
[----:B------:R-:W-:Y:S01]  /*4700*/  BAR.SYNC.DEFER_BLOCKING 0x0 ;  /* 0x0000000000007b1d */ /* 0x000fe20000010000 */
[----:B0-----:R-:W-:-:S04]  /*4710*/  @!P1 FMUL R68, R68, 8388608 ;  /* 0x4b00000044449820 */ /* 0x001fc80000400000 */
[C---:B------:R-:W-:Y:S01]  /*4720*/  VIADD R4, R68.reuse, 0xc0cafb0d ;  /* 0xc0cafb0d44047836 */ /* 0x040fe20000000000 */
[C---:B------:R-:W-:Y:S02]  /*4730*/  ISETP.GE.U32.AND P1, PT, R68.reuse, 0x7f800000, PT ;  /* 0x7f8000004400780c */ /* 0x040fe40003f26070 */
[----:B------:R-:W-:Y:S02]  /*4740*/  FSETP.NEU.AND P2, PT, R68, RZ, PT ;  /* 0x000000ff4400720b */ /* 0x000fe40003f4d000 */
[----:B------:R-:W-:-:S05]  /*4750*/  LOP3.LUT R42, R4, 0xff800000, RZ, 0xc0, !PT ;  /* 0xff800000042a7812 */ /* 0x000fca00078ec0ff */
[----:B------:R-:W-:Y:S01]  /*4760*/  IMAD.IADD R4, R68, 0x1, -R42 ;  /* 0x0000000144047824 */ /* 0x000fe200078e0a2a */
[----:B------:R-:W-:Y:S01]  /*4770*/  I2FP.F32.S32 R42, R42 ;  /* 0x0000002a002a7245 */ /* 0x000fe20000201400 */
[----:B------:R-:W0:Y:S02]  /*4780*/  LDSM.16.M88 R40, [R38+UR12] ;  /* 0x0000000c2628783b */ /* 0x000e240008000000 */
[----:B------:R-:W-:Y:S02]  /*4790*/  FADD R43, R4, -1 ;  /* 0xbf800000042b7421 */ /* 0x000fe40000000000 */
[----:B------:R-:W-:Y:S01]  /*47a0*/  FFMA.FTZ R41, R42, 1.1920928955078125e-07, R41 ;  /* 0x340000002a297823 */ /* 0x000fe20000010029 */
[----:B------:R-:W-:Y:S01]  /*47b0*/  LEA R42, R37, UR12, 0x5 ;  /* 0x0000000c252a7c11 */ /* 0x000fe2000f8e28ff */
[----:B------:R-:W-:-:S04]  /*47c0*/  FFMA.FTZ R4, R43, R6, -0.16845393180847167969 ;  /* 0xbe2c7f302b047423 */ /* 0x000fc80000010006 */
[----:B------:R-:W-:-:S04]  /*47d0*/  FFMA.FTZ R4, R43, R4, 0.1716887056827545166 ;  /* 0x3e2fcf2a2b047423 */ /* 0x000fc80000010004 */
[----:B------:R-:W-:-:S04]  /*47e0*/  FFMA.FTZ R4, R43, R4, -0.17900948226451873779 ;  /* 0xbe374e432b047423 */ /* 0x000fc80000010004 */
[----:B------:R-:W-:-:S04]  /*47f0*/  FFMA.FTZ R4, R43, R4, 0.20512372255325317383 ;  /* 0x3e520bf42b047423 */ /* 0x000fc80000010004 */
[----:B------:R-:W-:-:S04]  /*4800*/  FFMA.FTZ R4, R43, R4, -0.24046532809734344482 ;  /* 0xbe763c8b2b047423 */ /* 0x000fc80000010004 */
[C---:B------:R-:W-:Y:S02]  /*4810*/  FFMA.FTZ R44, R43.reuse, R4, 0.28857114911079406738 ;  /* 0x3e93bf992b2c7423 */ /* 0x040fe40000010004 */
[----:B------:R-:W2:Y:S01]  /*4820*/  LDTM.x32 R4, tmem[UR14] ;  /* 0x0000000e000479ee */ /* 0x000ea200082c0000 */
[----:B------:R-:W-:Y:S01]  /*4830*/  NOP ;  /* 0x0000000000007918 */ /* 0x000fe20000000000 */
[----:B------:R-:W-:-:S04]  /*4840*/  FFMA.FTZ R44, R43, R44, -0.36067417263984680176 ;  /* 0xbeb8aa492b2c7423 */ /* 0x000fc8000001002c */
[----:B------:R-:W-:-:S04]  /*4850*/  FFMA.FTZ R44, R43, R44, 0.48089820146560668945 ;  /* 0x3ef6384a2b2c7423 */ /* 0x000fc8000001002c */
[C---:B------:R-:W-:Y:S01]  /*4860*/  FFMA.FTZ R44, R43.reuse, R44, -0.72134751081466674805 ;  /* 0xbf38aa3b2b2c7423 */ /* 0x040fe2000001002c */
[----:B--2---:R-:W-:Y:S01]  /*4870*/  BAR.SYNC.DEFER_BLOCKING 0x0 ;  /* 0x0000000000007b1d */ /* 0x004fe20000010000 */
[C---:B0-----:R-:W-:Y:S02]  /*4880*/  FSETP.GT.AND P0, PT, |R40|.reuse, 8.50705917302346158658e+37, PT ;  /* 0x7e8000002800780b */ /* 0x041fe40003f04200 */
[----:B------:R-:W-:Y:S01]  /*4890*/  FMUL R44, R43, R44 ;  /* 0x0000002c2b2c7220 */ /* 0x000fe20000400000 */
[----:B------:R-:W-:-:S03]  /*48a0*/  FSETP.GEU.AND P3, PT, |R40|, 1.175494350822287508e-38, PT ;  /* 0x008000002800780b */ /* 0x000fc60003f6e200 */
[----:B------:R-:W-:-:S04]  /*48b0*/  FMUL R44, R43, R44 ;  /* 0x0000002c2b2c7220 */ /* 0x000fc80000400000 */
[----:B------:R-:W-:Y:S01]  /*48c0*/  FFMA.FTZ R44, R43, 1.4426950216293334961, R44 ;  /* 0x3fb8aa3b2b2c7823 */ /* 0x000fe2000001002c */
[----:B------:R-:W-:Y:S02]  /*48d0*/  LOP3.LUT R43, R2, 0x7f, RZ, 0xc0, !PT ;  /* 0x0000007f022b7812 */ /* 0x000fe400078ec0ff */
[----:B------:R-:W-:Y:S01]  /*48e0*/  @P0 FMUL R40, R40, 0.25 ;  /* 0x3e80000028280820 */ /* 0x000fe20000400000 */
[----:B------:R-:W-:Y:S01]  /*48f0*/  @P0 FMUL R5, R5, 0.25 ;  /* 0x3e80000005050820 */ /* 0x000fe20000400000 */
[----:B------:R-:W-:Y:S01]  /*4900*/  @P0 FMUL R6, R6, 0.25 ;  /* 0x3e80000006060820 */ /* 0x000fe20000400000 */
[----:B------:R-:W-:Y:S01]  /*4910*/  @P0 FMUL R7, R7, 0.25 ;  /* 0x3e80000007070820 */ /* 0x000fe20000400000 */
[----:B------:R-:W-:Y:S01]  /*4920*/  @!P3 FMUL R40, R40, 16777216 ;  /* 0x4b8000002828b820 */ /* 0x000fe20000400000 */
[----:B------:R-:W-:Y:S01]  /*4930*/  @P0 FMUL R8, R8, 0.25 ;  /* 0x3e80000008080820 */ /* 0x000fe20000400000 */
[----:B------:R-:W-:Y:S01]  /*4940*/  @P0 FMUL R10, R10, 0.25 ;  /* 0x3e8000000a0a0820 */ /* 0x000fe20000400000 */
[----:B------:R-:W-:Y:S01]  /*4950*/  @!P3 FMUL R5, R5, 16777216 ;  /* 0x4b8000000505b820 */ /* 0x000fe20000400000 */
[----:B------:R-:W-:Y:S01]  /*4960*/  @!P3 FMUL R6, R6, 16777216 ;  /* 0x4b8000000606b820 */ /* 0x000fe20000400000 */
[----:B------:R-:W-:Y:S01]  /*4970*/  @!P3 FMUL R7, R7, 16777216 ;  /* 0x4b8000000707b820 */ /* 0x000fe20000400000 */
[----:B------:R-:W0:Y:S01]  /*4980*/  MUFU.RCP R40, R40 ;  /* 0x0000002800287308 */ /* 0x000e220000001000 */
[----:B------:R-:W-:Y:S01]  /*4990*/  @!P3 FMUL R8, R8, 16777216 ;  /* 0x4b8000000808b820 */ /* 0x000fe20000400000 */
[----:B------:R-:W-:Y:S01]  /*49a0*/  @!P3 FMUL R10, R10, 16777216 ;  /* 0x4b8000000a0ab820 */ /* 0x000fe20000400000 */
[----:B------:R-:W-:Y:S01]  /*49b0*/  @P0 FMUL R9, R9, 0.25 ;  /* 0x3e80000009090820 */ /* 0x000fe20000400000 */
        /* <DEDUP_REMOVED lines=10> */
[----:B------:R-:W-:Y:S01]  /*4a60*/  @!P3 FMUL R9, R9, 16777216 ;  /* 0x4b8000000909b820 */ /* 0x000fe20000400000 */
[----:B------:R-:W-:Y:S01]  /*4a70*/  @!P3 FMUL R11, R11, 16777216 ;  /* 0x4b8000000b0bb820 */ /* 0x000fe20000400000 */
[----:B------:R-:W-:Y:S01]  /*4a80*/  @!P3 FMUL R12, R12, 16777216 ;  /* 0x4b8000000c0cb820 */ /* 0x000fe20000400000 */
[C---:B0-----:R-:W-:Y:S01]  /*4a90*/  FMUL R5, R40.reuse, R5 ;  /* 0x0000000528057220 */ /* 0x041fe20000400000 */
[C---:B------:R-:W-:Y:S01]  /*4aa0*/  FMUL R37, R40.reuse, R6 ;  /* 0x0000000628257220 */ /* 0x040fe20000400000 */
[C---:B------:R-:W-:Y:S01]  /*4ab0*/  FMUL R2, R40.reuse, R7 ;  /* 0x0000000728027220 */ /* 0x040fe20000400000 */
[C---:B------:R-:W-:Y:S01]  /*4ac0*/  FMUL R6, R40.reuse, R8 ;  /* 0x0000000828067220 */ /* 0x040fe20000400000 */
[----:B------:R-:W-:Y:S01]  /*4ad0*/  FMUL R7, R40, R10 ;  /* 0x0000000a28077220 */ /* 0x000fe20000400000 */
[----:B------:R-:W-:Y:S01]  /*4ae0*/  @!P3 FMUL R13, R13, 16777216 ;  /* 0x4b8000000d0db820 */ /* 0x000fe20000400000 */
[----:B------:R-:W-:Y:S01]  /*4af0*/  @!P3 FMUL R14, R14, 16777216 ;  /* 0x4b8000000e0eb820 */ /* 0x000fe20000400000 */
[----:B------:R-:W-:Y:S01]  /*4b00*/  @!P3 FMUL R4, R4, 16777216 ;  /* 0x4b8000000404b820 */ /* 0x000fe20000400000 */
[----:B------:R-:W-:Y:S01]  /*4b10*/  F2FP.F16.F32.PACK_AB R8, R2, R5 ;  /* 0x000000050208723e */ /* 0x000fe200000000ff */
[----:B------:R-:W-:Y:S01]  /*4b20*/  @!P3 FMUL R15, R15, 16777216 ;  /* 0x4b8000000f0fb820 */ /* 0x000fe20000400000 */
[----:B------:R-:W-:Y:S01]  /*4b30*/  @!P3 FMUL R16, R16, 16777216 ;  /* 0x4b8000001010b820 */ /* 0x000fe20000400000 */
[----:B------:R-:W-:Y:S01]  /*4b40*/  @!P3 FMUL R17, R17, 16777216 ;  /* 0x4b8000001111b820 */ /* 0x000fe20000400000 */
[----:B------:R-:W-:Y:S01]  /*4b50*/  @!P3 FMUL R18, R18, 16777216 ;  /* 0x4b8000001212b820 */ /* 0x000fe20000400000 */
[----:B------:R-:W-:Y:S01]  /*4b60*/  @!P3 FMUL R19, R19, 16777216 ;  /* 0x4b8000001313b820 */ /* 0x000fe20000400000 */
[----:B------:R-:W-:Y:S01]  /*4b70*/  F2FP.F16.F32.PACK_AB R5, R7, R6 ;  /* 0x000000060705723e */ /* 0x000fe200000000ff */
[C---:B------:R-:W-:Y:S01]  /*4b80*/  FMUL R9, R40.reuse, R9 ;  /* 0x0000000928097220 */ /* 0x040fe20000400000 */
[C---:B------:R-:W-:Y:S01]  /*4b90*/  FMUL R6, R40.reuse, R11 ;  /* 0x0000000b28067220 */ /* 0x040fe20000400000 */
[C---:B------:R-:W-:Y:S01]  /*4ba0*/  FMUL R12, R40.reuse, R12 ;  /* 0x0000000c280c7220 */ /* 0x040fe20000400000 */
[C---:B------:R-:W-:Y:S01]  /*4bb0*/  FMUL R10, R40.reuse, R13 ;  /* 0x0000000d280a7220 */ /* 0x040fe20000400000 */
[C---:B------:R-:W-:Y:S01]  /*4bc0*/  FMUL R7, R40.reuse, R14 ;  /* 0x0000000e28077220 */ /* 0x040fe20000400000 */
[C---:B------:R-:W-:Y:S01]  /*4bd0*/  FMUL R4, R40.reuse, R4 ;  /* 0x0000000428047220 */ /* 0x040fe20000400000 */
[----:B------:R-:W0:Y:S01]  /*4be0*/  LDC R2, c[0x0][0x3e8] ;  /* 0x0000fa00ff027b82 */ /* 0x000e220000000800 */
[C---:B------:R-:W-:Y:S01]  /*4bf0*/  FMUL R15, R40.reuse, R15 ;  /* 0x0000000f280f7220 */ /* 0x040fe20000400000 */
[C---:B------:R-:W-:Y:S01]  /*4c00*/  FMUL R16, R40.reuse, R16 ;  /* 0x0000001028107220 */ /* 0x040fe20000400000 */
[C---:B------:R-:W-:Y:S01]  /*4c10*/  FMUL R11, R40.reuse, R17 ;  /* 0x00000011280b7220 */ /* 0x040fe20000400000 */
[C---:B------:R-:W-:Y:S01]  /*4c20*/  FMUL R13, R40.reuse, R18 ;  /* 0x00000012280d7220 */ /* 0x040fe20000400000 */
[----:B------:R-:W-:Y:S01]  /*4c30*/  FMUL R14, R40, R19 ;  /* 0x00000013280e7220 */ /* 0x000fe20000400000 */
[----:B------:R-:W-:Y:S01]  /*4c40*/  F2FP.F16.F32.PACK_AB R9, R6, R9 ;  /* 0x000000090609723e */ /* 0x000fe200000000ff */
[----:B------:R-:W-:Y:S01]  /*4c50*/  IMAD R43, R43, 0x10, R42 ;  /* 0x000000102b2b7824 */ /* 0x000fe200078e022a */
[----:B------:R-:W-:Y:S01]  /*4c60*/  F2FP.F16.F32.PACK_AB R6, R7, R12 ;  /* 0x0000000c0706723e */ /* 0x000fe200000000ff */
[----:B------:R-:W-:Y:S01]  /*4c70*/  FADD R41, R41, R44 ;  /* 0x0000002c29297221 */ /* 0x000fe20000000000 */
[----:B------:R-:W-:Y:S01]  /*4c80*/  F2FP.F16.F32.PACK_AB R4, R37, R4 ;  /* 0x000000042504723e */ /* 0x000fe200000000ff */
[----:B------:R-:W-:Y:S01]  /*4c90*/  @P0 FMUL R21, R21, 0.25 ;  /* 0x3e80000015150820 */ /* 0x000fe20000400000 */
[----:B------:R-:W-:Y:S01]  /*4ca0*/  F2FP.F16.F32.PACK_AB R10, R15, R10 ;  /* 0x0000000a0f0a723e */ /* 0x000fe200000000ff */
[----:B------:R-:W-:Y:S01]  /*4cb0*/  @P0 FMUL R23, R23, 0.25 ;  /* 0x3e80000017170820 */ /* 0x000fe20000400000 */
[----:B------:R-:W-:Y:S01]  /*4cc0*/  F2FP.F16.F32.PACK_AB R7, R13, R16 ;  /* 0x000000100d07723e */ /* 0x000fe200000000ff */
[----:B------:R-:W-:Y:S01]  /*4cd0*/  @P1 IMAD.MOV.U32 R13, RZ, RZ, 0x7f800000 ;  /* 0x7f800000ff0d1424 */ /* 0x000fe200078e00ff */
[----:B------:R-:W-:Y:S01]  /*4ce0*/  F2FP.F16.F32.PACK_AB R11, R14, R11 ;  /* 0x0000000b0e0b723e */ /* 0x000fe200000000ff */
[----:B------:R-:W-:Y:S01]  /*4cf0*/  @P0 FMUL R20, R20, 0.25 ;  /* 0x3e80000014140820 */ /* 0x000fe20000400000 */
[----:B------:R-:W-:Y:S01]  /*4d00*/  @P0 FMUL R22, R22, 0.25 ;  /* 0x3e80000016160820 */ /* 0x000fe20000400000 */
[----:B------:R2:W-:Y:S01]  /*4d10*/  STS.128 [R43], R4 ;  /* 0x000000042b007388 */ /* 0x0005e20000000c00 */
[----:B------:R-:W-:Y:S01]  /*4d20*/  @P1 FFMA.FTZ R41, R68, R13, +INF ;  /* 0x7f80000044291423 */ /* 0x000fe2000001000d */
[----:B------:R-:W-:-:S02]  /*4d30*/  IMAD R13, R36, UR5, RZ ;  /* 0x00000005240d7c24 */ /* 0x000fc4000f8e02ff */
[----:B------:R-:W-:Y:S01]  /*4d40*/  @P0 FMUL R24, R24, 0.25 ;  /* 0x3e80000018180820 */ /* 0x000fe20000400000 */
[----:B------:R-:W-:Y:S01]  /*4d50*/  STS.128 [R43+0x800], R8 ;  /* 0x000800082b007388 */ /* 0x000fe20000000c00 */
[----:B------:R-:W-:Y:S01]  /*4d60*/  @P0 FMUL R26, R26, 0.25 ;  /* 0x3e8000001a1a0820 */ /* 0x000fe20000400000 */
[----:B0-----:R-:W-:Y:S02]  /*4d70*/  IMAD R18, R3, R2, RZ ;  /* 0x0000000203127224 */ /* 0x001fe400078e02ff */
[----:B------:R-:W-:Y:S01]  /*4d80*/  @!P3 FMUL R21, R21, 16777216 ;  /* 0x4b8000001515b820 */ /* 0x000fe20000400000 */
[----:B------:R-:W-:Y:S01]  /*4d90*/  @!P3 FMUL R23, R23, 16777216 ;  /* 0x4b8000001717b820 */ /* 0x000fe20000400000 */
[----:B------:R-:W-:Y:S02]  /*4da0*/  IMAD.SHL.U32 R3, R13, 0x2, RZ ;  /* 0x000000020d037824 */ /* 0x000fe400078e00ff */
[----:B------:R-:W-:Y:S01]  /*4db0*/  @!P3 FMUL R20, R20, 16777216 ;  /* 0x4b8000001414b820 */ /* 0x000fe20000400000 */
[----:B------:R-:W-:Y:S01]  /*4dc0*/  @!P3 FMUL R22, R22, 16777216 ;  /* 0x4b8000001616b820 */ /* 0x000fe20000400000 */
[----:B------:R-:W-:Y:S01]  /*4dd0*/  @!P3 FMUL R24, R24, 16777216 ;  /* 0x4b8000001818b820 */ /* 0x000fe20000400000 */
[----:B------:R-:W-:Y:S01]  /*4de0*/  @!P3 FMUL R26, R26, 16777216 ;  /* 0x4b8000001a1ab820 */ /* 0x000fe20000400000 */
[----:B------:R-:W-:Y:S01]  /*4df0*/  UIMAD.WIDE UR4, UR4, 0x2, URZ ;  /* 0x00000002040478a5 */ /* 0x000fe2000f8e02ff */
[C---:B------:R-:W-:Y:S01]  /*4e00*/  FMUL R21, R40.reuse, R21 ;  /* 0x0000001528157220 */ /* 0x040fe20000400000 */
[----:B--2---:R-:W-:Y:S01]  /*4e10*/  FMUL R6, R40, R23 ;  /* 0x0000001728067220 */ /* 0x004fe20000400000 */
        /* <DEDUP_REMOVED lines=10> */
[C---:B------:R-:W-:Y:S01]  /*4ec0*/  FMUL R20, R40.reuse, R20 ;  /* 0x0000001428147220 */ /* 0x040fe20000400000 */
[C---:B------:R-:W-:Y:S01]  /*4ed0*/  FMUL R5, R40.reuse, R22 ;  /* 0x0000001628057220 */ /* 0x040fe20000400000 */
[C---:B------:R-:W-:Y:S01]  /*4ee0*/  FMUL R7, R40.reuse, R24 ;  /* 0x0000001828077220 */ /* 0x040fe20000400000 */
[----:B------:R-:W-:Y:S01]  /*4ef0*/  FMUL R26, R40, R26 ;  /* 0x0000001a281a7220 */ /* 0x000fe20000400000 */
[----:B------:R-:W-:Y:S01]  /*4f00*/  IMAD.HI R4, R13, 0x2, RZ ;  /* 0x000000020d047827 */ /* 0x000fe200078e02ff */
[----:B------:R-:W-:Y:S01]  /*4f10*/  LEA R12, R0, UR12, 0x4 ;  /* 0x0000000c000c7c11 */ /* 0x000fe2000f8e20ff */
[----:B------:R-:W-:Y:S01]  /*4f20*/  BAR.SYNC.DEFER_BLOCKING 0x0 ;  /* 0x0000000000007b1d */ /* 0x000fe20000010000 */
[----:B-1----:R-:W-:Y:S01]  /*4f30*/  IADD3 R3, P0, P1, R3, UR6, R46 ;  /* 0x0000000603037c10 */ /* 0x002fe2000f91e02e */
[----:B------:R-:W-:Y:S01]  /*4f40*/  @!P3 FMUL R30, R30, 16777216 ;  /* 0x4b8000001e1eb820 */ /* 0x000fe20000400000 */
[----:B------:R-:W-:Y:S01]  /*4f50*/  F2FP.F16.F32.PACK_AB R24, R6, R21 ;  /* 0x000000150618723e */ /* 0x000fe200000000ff */
[----:B------:R-:W-:Y:S01]  /*4f60*/  @!P3 FMUL R27, R27, 16777216 ;  /* 0x4b8000001b1bb820 */ /* 0x000fe20000400000 */
[----:B------:R-:W-:Y:S01]  /*4f70*/  IADD3.X R13, PT, PT, R4, UR5, R47, P0, P1 ;  /* 0x00000005040d7c10 */ /* 0x000fe200087e242f */
[----:B------:R-:W-:Y:S01]  /*4f80*/  @!P3 FMUL R28, R28, 16777216 ;  /* 0x4b8000001c1cb820 */ /* 0x000fe20000400000 */
[----:B------:R-:W-:Y:S01]  /*4f90*/  F2FP.F16.F32.PACK_AB R20, R5, R20 ;  /* 0x000000140514723e */ /* 0x000fe200000000ff */
[----:B------:R-:W-:Y:S01]  /*4fa0*/  FMUL R15, R40, R30 ;  /* 0x0000001e280f7220 */ /* 0x000fe20000400000 */
[----:B------:R-:W-:Y:S01]  /*4fb0*/  F2FP.F16.F32.PACK_AB R21, R26, R7 ;  /* 0x000000071a15723e */ /* 0x000fe200000000ff */
[----:B------:R-:W-:Y:S01]  /*4fc0*/  @!P3 FMUL R25, R25, 16777216 ;  /* 0x4b8000001919b820 */ /* 0x000fe20000400000 */
[----:B------:R-:W-:Y:S01]  /*4fd0*/  @!P3 FMUL R29, R29, 16777216 ;  /* 0x4b8000001d1db820 */ /* 0x000fe20000400000 */
[----:B------:R-:W-:Y:S01]  /*4fe0*/  @!P3 FMUL R31, R31, 16777216 ;  /* 0x4b8000001f1fb820 */ /* 0x000fe20000400000 */
[----:B------:R-:W-:Y:S01]  /*4ff0*/  @!P3 FMUL R32, R32, 16777216 ;  /* 0x4b8000002020b820 */ /* 0x000fe20000400000 */
[----:B------:R-:W-:Y:S01]  /*5000*/  @!P3 FMUL R33, R33, 16777216 ;  /* 0x4b8000002121b820 */ /* 0x000fe20000400000 */
[----:B------:R-:W-:Y:S01]  /*5010*/  @!P3 FMUL R34, R34, 16777216 ;  /* 0x4b8000002222b820 */ /* 0x000fe20000400000 */
[----:B------:R-:W-:Y:S01]  /*5020*/  @!P3 FMUL R35, R35, 16777216 ;  /* 0x4b8000002323b820 */ /* 0x000fe20000400000 */
[----:B------:R-:W-:Y:S01]  /*5030*/  LEA R30, R2, R18, 0x1 ;  /* 0x00000012021e7211 */ /* 0x000fe200078e08ff */
[C---:B------:R-:W-:Y:S01]  /*5040*/  FMUL R14, R40.reuse, R27 ;  /* 0x0000001b280e7220 */ /* 0x040fe20000400000 */
[C---:B------:R-:W-:Y:S01]  /*5050*/  FMUL R22, R40.reuse, R28 ;  /* 0x0000001c28167220 */ /* 0x040fe20000400000 */
[C---:B------:R-:W-:Y:S01]  /*5060*/  FMUL R25, R40.reuse, R25 ;  /* 0x0000001928197220 */ /* 0x040fe20000400000 */
[C---:B------:R-:W-:Y:S01]  /*5070*/  FMUL R29, R40.reuse, R29 ;  /* 0x0000001d281d7220 */ /* 0x040fe20000400000 */
[C---:B------:R-:W-:Y:S01]  /*5080*/  FMUL R28, R40.reuse, R31 ;  /* 0x0000001f281c7220 */ /* 0x040fe20000400000 */
[C---:B------:R-:W-:Y:S01]  /*5090*/  FMUL R23, R40.reuse, R32 ;  /* 0x0000002028177220 */ /* 0x040fe20000400000 */
[----:B------:R-:W0:Y:S01]  /*50a0*/  LDS.128 R8, [R12] ;  /* 0x000000000c087984 */ /* 0x000e220000000c00 */
[C---:B------:R-:W-:Y:S01]  /*50b0*/  FMUL R27, R40.reuse, R33 ;  /* 0x00000021281b7220 */ /* 0x040fe20000400000 */
[C---:B------:R-:W-:Y:S01]  /*50c0*/  FMUL R42, R40.reuse, R34 ;  /* 0x00000022282a7220 */ /* 0x040fe20000400000 */
[----:B------:R-:W-:Y:S01]  /*50d0*/  FMUL R44, R40, R35 ;  /* 0x00000023282c7220 */ /* 0x000fe20000400000 */
[----:B------:R-:W-:Y:S01]  /*50e0*/  LDS.128 R4, [R12+0x1000] ;  /* 0x001000000c047984 */ /* 0x000fe20000000c00 */
[----:B------:R-:W-:Y:S01]  /*50f0*/  IMAD R32, R2, 0x2, R30 ;  /* 0x0000000202207824 */ /* 0x000fe200078e021e */
[----:B------:R-:W-:Y:S01]  /*5100*/  F2FP.F16.F32.PACK_AB R25, R14, R25 ;  /* 0x000000190e19723e */ /* 0x000fe200000000ff */
[----:B------:R-:W1:Y:S01]  /*5110*/  LDCU UR4, c[0x0][0x3ec] ;  /* 0x00007d80ff0477ac */ /* 0x000e620008000800 */
[----:B------:R-:W-:Y:S01]  /*5120*/  F2FP.F16.F32.PACK_AB R22, R15, R22 ;  /* 0x000000160f16723e */ /* 0x000fe200000000ff */
[----:B------:R-:W-:Y:S01]  /*5130*/  IMAD R34, R2, 0x2, R32 ;  /* 0x0000000202227824 */ /* 0x000fe200078e0220 */
[----:B------:R-:W-:-:S02]  /*5140*/  F2FP.F16.F32.PACK_AB R26, R28, R29 ;  /* 0x0000001d1c1a723e */ /* 0x000fc400000000ff */
[----:B------:R-:W-:Y:S01]  /*5150*/  F2FP.F16.F32.PACK_AB R23, R42, R23 ;  /* 0x000000172a17723e */ /* 0x000fe200000000ff */
[----:B------:R-:W-:Y:S01]  /*5160*/  BAR.SYNC.DEFER_BLOCKING 0x0 ;  /* 0x0000000000007b1d */ /* 0x000fe20000010000 */
[----:B------:R-:W-:Y:S01]  /*5170*/  F2FP.F16.F32.PACK_AB R27, R44, R27 ;  /* 0x0000001b2c1b723e */ /* 0x000fe200000000ff */
[----:B------:R-:W-:Y:S01]  /*5180*/  IMAD R40, R2, 0x2, R34 ;  /* 0x0000000202287824 */ /* 0x000fe200078e0222 */
[-C--:B------:R-:W-:Y:S02]  /*5190*/  LEA R14, P0, R18, R3.reuse, 0x1 ;  /* 0x00000003120e7211 */ /* 0x080fe400078008ff */
[----:B------:R-:W-:Y:S01]  /*51a0*/  LEA R28, P1, R32, R3, 0x1 ;  /* 0x00000003201c7211 */ /* 0x000fe200078208ff */
[----:B------:R-:W-:Y:S01]  /*51b0*/  IMAD R42, R2, 0x2, R40 ;  /* 0x00000002022a7824 */ /* 0x000fe200078e0228 */
[----:B------:R-:W-:Y:S02]  /*51c0*/  LEA.HI.X.SX32 R15, R18, R13, 0x1, P0 ;  /* 0x0000000d120f7211 */ /* 0x000fe400000f0eff */
[----:B------:R-:W-:Y:S01]  /*51d0*/  LEA R18, P0, R30, R3, 0x1 ;  /* 0x000000031e127211 */ /* 0x000fe200078008ff */
[----:B------:R-:W-:Y:S01]  /*51e0*/  IMAD R44, R2, 0x2, R42 ;  /* 0x00000002022c7824 */ /* 0x000fe200078e022a */
[-C--:B------:R-:W-:Y:S01]  /*51f0*/  LEA.HI.X.SX32 R29, R32, R13.reuse, 0x1, P1 ;  /* 0x0000000d201d7211 */ /* 0x080fe200008f0eff */
[----:B-1----:R-:W-:Y:S01]  /*5200*/  UIMAD UR4, UR11, UR4, URZ ;  /* 0x000000040b0472a4 */ /* 0x002fe2000f8e02ff */
[----:B------:R-:W-:-:S02]  /*5210*/  LEA.HI.X.SX32 R19, R30, R13, 0x1, P0 ;  /* 0x0000000d1e137211 */ /* 0x000fc400000f0eff */
[C---:B------:R-:W-:Y:S01]  /*5220*/  LEA R46, R2.reuse, R44, 0x1 ;  /* 0x0000002c022e7211 */ /* 0x040fe200078e08ff */
[----:B------:R-:W-:Y:S01]  /*5230*/  USHF.L.U32 UR6, UR4, 0x2, URZ ;  /* 0x0000000204067899 */ /* 0x000fe200080006ff */
[----:B------:R-:W-:Y:S01]  /*5240*/  FSEL R16, R41, -INF , P2 ;  /* 0xff80000029107808 */ /* 0x000fe20001000000 */
[----:B------:R-:W-:Y:S02]  /*5250*/  UIMAD.WIDE UR4, UR4, 0x4, URZ ;  /* 0x00000004040478a5 */ /* 0x000fe4000f8e02ff */
[----:B------:R-:W-:Y:S02]  /*5260*/  IMAD R48, R2, 0x2, R46 ;  /* 0x0000000202307824 */ /* 0x000fe400078e022e */
[----:B------:R-:W-:Y:S01]  /*5270*/  FFMA R16, R16, 0.69314718246459960938, R79 ;  /* 0x3f31721810107823 */ /* 0x000fe2000000004f */
[----:B------:R1:W-:Y:S01]  /*5280*/  STS.128 [R43], R20 ;  /* 0x000000142b007388 */ /* 0x0003e20000000c00 */
[----:B0-----:R-:W-:-:S03]  /*5290*/  PRMT R17, R9, 0x7632, R17 ;  /* 0x0000763209117816 */ /* 0x001fc60000000011 */
[----:B------:R0:W-:Y:S01]  /*52a0*/  STS.128 [R43+0x800], R24 ;  /* 0x000800182b007388 */ /* 0x0001e20000000c00 */
[----:B------:R-:W-:Y:S01]  /*52b0*/  BAR.SYNC.DEFER_BLOCKING 0x0 ;  /* 0x0000000000007b1d */ /* 0x000fe20000010000 */
[----:B-1----:R-:W-:Y:S01]  /*52c0*/  LEA R20, P0, R34, R3, 0x1 ;  /* 0x0000000322147211 */ /* 0x002fe200078008ff */
[----:B0-----:R-:W-:-:S03]  /*52d0*/  IMAD R24, R2, 0x2, R48 ;  /* 0x0000000202187824 */ /* 0x001fc600078e0230 */
[----:B------:R-:W-:Y:S01]  /*52e0*/  LEA.HI.X.SX32 R21, R34, R13, 0x1, P0 ;  /* 0x0000000d22157211 */ /* 0x000fe200000f0eff */
[----:B------:R-:W-:-:S04]  /*52f0*/  IMAD R32, R2, 0x2, R24 ;  /* 0x0000000202207824 */ /* 0x000fc800078e0218 */
[----:B------:R-:W-:Y:S01]  /*5300*/  IMAD R34, R2, 0x2, R32 ;  /* 0x0000000202227824 */ /* 0x000fe200078e0220 */
[----:B------:R0:W-:Y:S02]  /*5310*/  STG.E.U16 desc[UR32][R14.64], R8 ;  /* 0x000000080e007986 */ /* 0x0001e4000c101520 */
[----:B0-----:R-:W-:Y:S02]  /*5320*/  PRMT R15, R8, 0x7632, R15 ;  /* 0x00007632080f7816 */ /* 0x001fe4000000000f */
[----:B------:R-:W-:-:S03]  /*5330*/  LEA R14, P0, R40, R3, 0x1 ;  /* 0x00000003280e7211 */ /* 0x000fc600078008ff */
[----:B------:R0:W-:Y:S04]  /*5340*/  STG.E.U16 desc[UR32][R18.64], R15 ;  /* 0x0000000f12007986 */ /* 0x0001e8000c101520 */
[----:B------:R1:W-:Y:S04]  /*5350*/  STG.E.U16 desc[UR32][R28.64], R9 ;  /* 0x000000091c007986 */ /* 0x0003e8000c101520 */
[----:B------:R2:W-:Y:S01]  /*5360*/  STG.E.U16 desc[UR32][R20.64], R17 ;  /* 0x0000001114007986 */ /* 0x0005e2000c101520 */
[----:B0-----:R-:W-:Y:S01]  /*5370*/  LEA.HI.X.SX32 R15, R40, R13, 0x1, P0 ;  /* 0x0000000d280f7211 */ /* 0x001fe200000f0eff */
[----:B------:R-:W-:Y:S01]  /*5380*/  IMAD R40, R2, 0x2, R34 ;  /* 0x0000000202287824 */ /* 0x000fe200078e0222 */
[----:B------:R-:W-:-:S02]  /*5390*/  LEA R22, P0, R42, R3, 0x1 ;  /* 0x000000032a167211 */ /* 0x000fc400078008ff */
[----:B-1----:R-:W-:Y:S01]  /*53a0*/  PRMT R9, R10, 0x7632, R9 ;  /* 0x000076320a097816 */ /* 0x002fe20000000009 */
[----:B------:R0:W-:Y:S01]  /*53b0*/  STG.E.U16 desc[UR32][R14.64], R10 ;  /* 0x0000000a0e007986 */ /* 0x0001e2000c101520 */
[----:B------:R-:W-:Y:S02]  /*53c0*/  LEA.HI.X.SX32 R23, R42, R13, 0x1, P0 ;  /* 0x0000000d2a177211 */ /* 0x000fe400000f0eff */
[----:B------:R-:W-:Y:S02]  /*53d0*/  LEA R42, R2, R40, 0x1 ;  /* 0x00000028022a7211 */ /* 0x000fe400078e08ff */
[-C--:B------:R-:W-:Y:S01]  /*53e0*/  LEA R30, P0, R44, R3.reuse, 0x1 ;  /* 0x000000032c1e7211 */ /* 0x080fe200078008ff */
[----:B------:R1:W-:Y:S01]  /*53f0*/  STG.E.U16 desc[UR32][R22.64], R9 ;  /* 0x0000000916007986 */ /* 0x0003e2000c101520 */
[----:B--2---:R-:W-:Y:S01]  /*5400*/  LEA R20, P1, R24, R3, 0x1 ;  /* 0x0000000318147211 */ /* 0x004fe200078208ff */
[----:B------:R-:W-:Y:S01]  /*5410*/  IMAD R50, R2, 0x2, R42 ;  /* 0x0000000202327824 */ /* 0x000fe200078e022a */
[----:B------:R-:W-:-:S02]  /*5420*/  LEA.HI.X.SX32 R31, R44, R13, 0x1, P0 ;  /* 0x0000000d2c1f7211 */ /* 0x000fc400000f0eff */
[----:B------:R-:W-:Y:S01]  /*5430*/  LEA R8, P0, R46, R3, 0x1 ;  /* 0x000000032e087211 */ /* 0x000fe200078008ff */
[----:B------:R-:W-:Y:S01]  /*5440*/  IMAD R44, R2, 0x2, R50 ;  /* 0x00000002022c7824 */ /* 0x000fe200078e0232 */
[----:B------:R-:W-:Y:S01]  /*5450*/  LEA.HI.X.SX32 R21, R24, R13, 0x1, P1 ;  /* 0x0000000d18157211 */ /* 0x000fe200008f0eff */
[----:B------:R2:W-:Y:S01]  /*5460*/  STG.E.U16 desc[UR32][R30.64], R11 ;  /* 0x0000000b1e007986 */ /* 0x0005e2000c101520 */
[----:B------:R-:W-:Y:S02]  /*5470*/  LEA R24, P1, R34, R3, 0x1 ;  /* 0x0000000322187211 */ /* 0x000fe400078208ff */
[----:B0-----:R-:W-:Y:S02]  /*5480*/  PRMT R15, R11, 0x7632, R15 ;  /* 0x000076320b0f7816 */ /* 0x001fe4000000000f */
[-C--:B-1----:R-:W-:Y:S01]  /*5490*/  LEA.HI.X.SX32 R9, R46, R13.reuse, 0x1, P0 ;  /* 0x0000000d2e097211 */ /* 0x082fe200000f0eff */
[----:B------:R-:W-:Y:S01]  /*54a0*/  IMAD R46, R2, 0x2, R44 ;  /* 0x00000002022e7824 */ /* 0x000fe200078e022c */
[----:B------:R-:W-:-:S02]  /*54b0*/  LEA.HI.X.SX32 R25, R34, R13, 0x1, P1 ;  /* 0x0000000d22197211 */ /* 0x000fc400008f0eff */
[-C--:B------:R-:W-:Y:S01]  /*54c0*/  LEA R22, P2, R40, R3.reuse, 0x1 ;  /* 0x0000000328167211 */ /* 0x080fe200078408ff */
[----:B------:R-:W-:Y:S01]  /*54d0*/  IMAD R14, R2, 0x2, R46 ;  /* 0x00000002020e7824 */ /* 0x000fe200078e022e */
[-C--:B------:R-:W-:Y:S01]  /*54e0*/  LEA R18, P0, R48, R3.reuse, 0x1 ;  /* 0x0000000330127211 */ /* 0x080fe200078008ff */
[----:B------:R-:W-:Y:S01]  /*54f0*/  STG.E.U16 desc[UR32][R8.64], R15 ;  /* 0x0000000f08007986 */ /* 0x000fe2000c101520 */
[----:B--2---:R-:W-:Y:S01]  /*5500*/  LEA R30, P1, R50, R3, 0x1 ;  /* 0x00000003321e7211 */ /* 0x004fe200078208ff */
[----:B------:R-:W-:Y:S01]  /*5510*/  IMAD R52, R2, 0x2, R14 ;  /* 0x0000000202347824 */ /* 0x000fe200078e020e */
[-C--:B------:R-:W-:Y:S01]  /*5520*/  LEA.HI.X.SX32 R23, R40, R13.reuse, 0x1, P2 ;  /* 0x0000000d28177211 */ /* 0x080fe200010f0eff */
[----:B------:R-:W0:Y:S01]  /*5530*/  LDS.128 R8, [R12] ;  /* 0x000000000c087984 */ /* 0x000e220000000c00 */
[----:B------:R-:W-:Y:S02]  /*5540*/  LEA.HI.X.SX32 R31, R50, R13, 0x1, P1 ;  /* 0x0000000d321f7211 */ /* 0x000fe400008f0eff */
[----:B------:R-:W-:-:S02]  /*5550*/  LEA R54, R2, R52, 0x1 ;  /* 0x0000003402367211 */ /* 0x000fc400078e08ff */
[----:B------:R-:W-:Y:S02]  /*5560*/  LEA.HI.X.SX32 R19, R48, R13, 0x1, P0 ;  /* 0x0000000d30137211 */ /* 0x000fe400000f0eff */
[-C--:B------:R-:W-:Y:S01]  /*5570*/  LEA R40, P1, R14, R3.reuse, 0x1 ;  /* 0x000000030e287211 */ /* 0x080fe200078208ff */
[----:B------:R-:W-:Y:S01]  /*5580*/  IMAD R56, R2, 0x2, R54 ;  /* 0x0000000202387824 */ /* 0x000fe200078e0236 */
[----:B------:R-:W-:Y:S02]  /*5590*/  LEA R26, P0, R32, R3, 0x1 ;  /* 0x00000003201a7211 */ /* 0x000fe400078008ff */
[-C--:B------:R-:W-:Y:S01]  /*55a0*/  LEA.HI.X.SX32 R41, R14, R13.reuse, 0x1, P1 ;  /* 0x0000000d0e297211 */ /* 0x080fe200008f0eff */
[----:B------:R-:W-:Y:S01]  /*55b0*/  IMAD R58, R2, 0x2, R56 ;  /* 0x00000002023a7824 */ /* 0x000fe200078e0238 */
[----:B------:R-:W-:Y:S02]  /*55c0*/  LEA.HI.X.SX32 R27, R32, R13, 0x1, P0 ;  /* 0x0000000d201b7211 */ /* 0x000fe400000f0eff */
[-C--:B------:R-:W-:Y:S01]  /*55d0*/  LEA R28, P0, R42, R3.reuse, 0x1 ;  /* 0x000000032a1c7211 */ /* 0x080fe200078008ff */
[----:B------:R-:W-:Y:S01]  /*55e0*/  IMAD R60, R2, 0x2, R58 ;  /* 0x00000002023c7824 */ /* 0x000fe200078e023a */
[----:B------:R-:W-:-:S02]  /*55f0*/  LEA R32, P2, R44, R3, 0x1 ;  /* 0x000000032c207211 */ /* 0x000fc400078408ff */
[----:B------:R-:W-:Y:S01]  /*5600*/  LEA.HI.X.SX32 R29, R42, R13, 0x1, P0 ;  /* 0x0000000d2a1d7211 */ /* 0x000fe200000f0eff */
[----:B------:R-:W-:Y:S01]  /*5610*/  IMAD R62, R2, 0x2, R60 ;  /* 0x00000002023e7824 */ /* 0x000fe200078e023c */
[----:B------:R-:W-:Y:S02]  /*5620*/  LEA R34, P0, R46, R3, 0x1 ;  /* 0x000000032e227211 */ /* 0x000fe400078008ff */
[----:B------:R-:W-:Y:S01]  /*5630*/  LEA.HI.X.SX32 R33, R44, R13, 0x1, P2 ;  /* 0x0000000d2c217211 */ /* 0x000fe200010f0eff */
[----:B------:R-:W-:Y:S01]  /*5640*/  IMAD R64, R2, 0x2, R62 ;  /* 0x0000000202407824 */ /* 0x000fe200078e023e */
[----:B------:R-:W-:Y:S02]  /*5650*/  LEA R42, P2, R52, R3, 0x1 ;  /* 0x00000003342a7211 */ /* 0x000fe400078408ff */
[----:B------:R-:W-:Y:S02]  /*5660*/  LEA.HI.X.SX32 R35, R46, R13, 0x1, P0 ;  /* 0x0000000d2e237211 */ /* 0x000fe400000f0eff */
[----:B------:R-:W-:-:S02]  /*5670*/  LEA R14, R2, R64, 0x1 ;  /* 0x00000040020e7211 */ /* 0x000fc400078e08ff */
[----:B------:R-:W-:Y:S02]  /*5680*/  LEA R44, P0, R54, R3, 0x1 ;  /* 0x00000003362c7211 */ /* 0x000fe400078008ff */
[----:B------:R-:W-:Y:S01]  /*5690*/  LEA.HI.X.SX32 R43, R52, R13, 0x1, P2 ;  /* 0x0000000d342b7211 */ /* 0x000fe200010f0eff */
[----:B------:R-:W-:Y:S01]  /*56a0*/  IMAD R66, R2, 0x2, R14 ;  /* 0x0000000202427824 */ /* 0x000fe200078e020e */
[-C--:B------:R-:W-:Y:S02]  /*56b0*/  LEA R46, P1, R56, R3.reuse, 0x1 ;  /* 0x00000003382e7211 */ /* 0x080fe400078208ff */
[----:B------:R-:W-:Y:S01]  /*56c0*/  LEA R48, P2, R58, R3, 0x1 ;  /* 0x000000033a307211 */ /* 0x000fe200078408ff */
[----:B------:R-:W-:Y:S01]  /*56d0*/  IMAD R68, R2, 0x2, R66 ;  /* 0x0000000202447824 */ /* 0x000fe200078e0242 */
[----:B------:R-:W-:Y:S01]  /*56e0*/  LEA.HI.X.SX32 R45, R54, R13, 0x1, P0 ;  /* 0x0000000d362d7211 */ /* 0x000fe200000f0eff */
[----:B0-----:R0:W-:Y:S01]  /*56f0*/  STG.E.U16 desc[UR32][R18.64], R8 ;  /* 0x0000000812007986 */ /* 0x0011e2000c101520 */
[----:B------:R-:W-:Y:S01]  /*5700*/  LEA R50, P0, R60, R3, 0x1 ;  /* 0x000000033c327211 */ /* 0x000fe200078008ff */
[----:B------:R-:W-:Y:S01]  /*5710*/  IMAD R70, R2, 0x2, R68 ;  /* 0x0000000202467824 */ /* 0x000fe200078e0244 */
[----:B------:R-:W-:-:S02]  /*5720*/  LEA.HI.X.SX32 R47, R56, R13, 0x1, P1 ;  /* 0x0000000d382f7211 */ /* 0x000fc400008f0eff */
[----:B------:R-:W-:Y:S01]  /*5730*/  LEA.HI.X.SX32 R49, R58, R13, 0x1, P2 ;  /* 0x0000000d3a317211 */ /* 0x000fe200010f0eff */
[----:B------:R-:W-:Y:S01]  /*5740*/  IMAD R72, R2, 0x2, R70 ;  /* 0x0000000202487824 */ /* 0x000fe200078e0246 */
[-C--:B------:R-:W-:Y:S02]  /*5750*/  LEA R52, P1, R62, R3.reuse, 0x1 ;  /* 0x000000033e347211 */ /* 0x080fe400078208ff */
[----:B------:R-:W-:Y:S01]  /*5760*/  LEA R54, P2, R64, R3, 0x1 ;  /* 0x0000000340367211 */ /* 0x000fe200078408ff */
[----:B------:R-:W-:Y:S01]  /*5770*/  IMAD R74, R2, 0x2, R72 ;  /* 0x00000002024a7824 */ /* 0x000fe200078e0248 */
[----:B------:R-:W-:Y:S02]  /*5780*/  LEA.HI.X.SX32 R51, R60, R13, 0x1, P0 ;  /* 0x0000000d3c337211 */ /* 0x000fe400000f0eff */
[----:B------:R-:W-:Y:S02]  /*5790*/  LEA R56, P0, R14, R3, 0x1 ;  /* 0x000000030e387211 */ /* 0x000fe400078008ff */
[----:B------:R-:W-:-:S02]  /*57a0*/  LEA.HI.X.SX32 R53, R62, R13, 0x1, P1 ;  /* 0x0000000d3e357211 */ /* 0x000fc400008f0eff */
[----:B------:R-:W-:Y:S02]  /*57b0*/  LEA.HI.X.SX32 R55, R64, R13, 0x1, P2 ;  /* 0x0000000d40377211 */ /* 0x000fe400010f0eff */
[-C--:B------:R-:W-:Y:S02]  /*57c0*/  LEA R58, P1, R66, R3.reuse, 0x1 ;  /* 0x00000003423a7211 */ /* 0x080fe400078208ff */
[----:B------:R-:W-:Y:S02]  /*57d0*/  LEA R60, P2, R68, R3, 0x1 ;  /* 0x00000003443c7211 */ /* 0x000fe400078408ff */
[-C--:B------:R-:W-:Y:S02]  /*57e0*/  LEA.HI.X.SX32 R57, R14, R13.reuse, 0x1, P0 ;  /* 0x0000000d0e397211 */ /* 0x080fe400000f0eff */
[----:B------:R-:W-:Y:S02]  /*57f0*/  LEA R14, R2, R74, 0x1 ;  /* 0x0000004a020e7211 */ /* 0x000fe400078e08ff */
[----:B------:R-:W-:-:S02]  /*5800*/  LEA.HI.X.SX32 R59, R66, R13, 0x1, P1 ;  /* 0x0000000d423b7211 */ /* 0x000fc400008f0eff */
[----:B------:R-:W-:Y:S02]  /*5810*/  LEA.HI.X.SX32 R61, R68, R13, 0x1, P2 ;  /* 0x0000000d443d7211 */ /* 0x000fe400010f0eff */
[-C--:B------:R-:W-:Y:S02]  /*5820*/  LEA R2, P0, R70, R3.reuse, 0x1 ;  /* 0x0000000346027211 */ /* 0x080fe400078008ff */
[-C--:B------:R-:W-:Y:S02]  /*5830*/  LEA R62, P1, R72, R3.reuse, 0x1 ;  /* 0x00000003483e7211 */ /* 0x080fe400078208ff */
[-C--:B------:R-:W-:Y:S02]  /*5840*/  LEA R64, P2, R74, R3.reuse, 0x1 ;  /* 0x000000034a407211 */ /* 0x080fe400078408ff */
[----:B------:R-:W-:Y:S02]  /*5850*/  LEA R66, P3, R14, R3, 0x1 ;  /* 0x000000030e427211 */ /* 0x000fe400078608ff */
[----:B------:R-:W-:-:S02]  /*5860*/  LEA.HI.X.SX32 R3, R70, R13, 0x1, P0 ;  /* 0x0000000d46037211 */ /* 0x000fc400000f0eff */
[-C--:B------:R-:W-:Y:S02]  /*5870*/  LEA.HI.X.SX32 R63, R72, R13.reuse, 0x1, P1 ;  /* 0x0000000d483f7211 */ /* 0x080fe400008f0eff */
[-C--:B------:R-:W-:Y:S02]  /*5880*/  LEA.HI.X.SX32 R65, R74, R13.reuse, 0x1, P2 ;  /* 0x0000000d4a417211 */ /* 0x080fe400010f0eff */
[----:B------:R-:W-:Y:S02]  /*5890*/  LEA.HI.X.SX32 R67, R14, R13, 0x1, P3 ;  /* 0x0000000d0e437211 */ /* 0x000fe400018f0eff */
[----:B------:R-:W1:Y:S01]  /*58a0*/  LDS.128 R12, [R12+0x1000] ;  /* 0x001000000c0c7984 */ /* 0x000e620000000c00 */
[----:B------:R-:W-:Y:S02]  /*58b0*/  PRMT R17, R8, 0x7632, R17 ;  /* 0x0000763208117816 */ /* 0x000fe40000000011 */
[----:B0-----:R-:W-:Y:S02]  /*58c0*/  PRMT R19, R9, 0x7632, R19 ;  /* 0x0000763209137816 */ /* 0x001fe40000000013 */
[----:B------:R-:W-:Y:S01]  /*58d0*/  PRMT R8, R4, 0x7632, R8 ;  /* 0x0000763204087816 */ /* 0x000fe20000000008 */
[----:B------:R0:W-:Y:S01]  /*58e0*/  STG.E.U16 desc[UR32][R20.64], R17 ;  /* 0x0000001114007986 */ /* 0x0001e2000c101520 */
[----:B------:R-:W-:-:S03]  /*58f0*/  ISETP.GE.U32.AND P0, PT, R0, 0x80, PT ;  /* 0x000000800000780c */ /* 0x000fc60003f06070 */
[----:B------:R2:W-:Y:S04]  /*5900*/  STG.E.U16 desc[UR32][R26.64], R9 ;  /* 0x000000091a007986 */ /* 0x0005e8000c101520 */
[----:B------:R3:W-:Y:S01]  /*5910*/  STG.E.U16 desc[UR32][R24.64], R19 ;  /* 0x0000001318007986 */ /* 0x0007e2000c101520 */
[----:B0-----:R-:W-:-:S03]  /*5920*/  PRMT R21, R10, 0x7632, R21 ;  /* 0x000076320a157816 */ /* 0x001fc60000000015 */
[----:B------:R0:W-:Y:S01]  /*5930*/  STG.E.U16 desc[UR32][R22.64], R10 ;  /* 0x0000000a16007986 */ /* 0x0001e2000c101520 */
[----:B------:R-:W-:Y:S02]  /*5940*/  PRMT R17, R5, 0x7632, R17 ;  /* 0x0000763205117816 */ /* 0x000fe40000000011 */
[----:B--2---:R-:W-:Y:S01]  /*5950*/  PRMT R26, R7, 0x7632, R26 ;  /* 0x00007632071a7816 */ /* 0x004fe2000000001a */
[----:B------:R1:W-:Y:S01]  /*5960*/  STG.E.U16 desc[UR32][R28.64], R21 ;  /* 0x000000151c007986 */ /* 0x0003e2000c101520 */
[----:B---3--:R-:W-:-:S03]  /*5970*/  PRMT R24, R6, 0x7632, R24 ;  /* 0x0000763206187816 */ /* 0x008fc60000000018 */
[----:B------:R2:W-:Y:S01]  /*5980*/  STG.E.U16 desc[UR32][R30.64], R11 ;  /* 0x0000000b1e007986 */ /* 0x0005e2000c101520 */
[----:B0-----:R-:W-:-:S05]  /*5990*/  PRMT R23, R11, 0x7632, R23 ;  /* 0x000076320b177816 */ /* 0x001fca0000000017 */
[----:B------:R0:W-:Y:S04]  /*59a0*/  STG.E.U16 desc[UR32][R32.64], R23 ;  /* 0x0000001720007986 */ /* 0x0001e8000c101520 */
[----:B------:R-:W-:Y:S01]  /*59b0*/  STG.E.U16 desc[UR32][R34.64], R4 ;  /* 0x0000000422007986 */ /* 0x000fe2000c101520 */
[----:B-1----:R-:W-:Y:S02]  /*59c0*/  PRMT R28, R12, 0x7632, R28 ;  /* 0x000076320c1c7816 */ /* 0x002fe4000000001c */
[----:B--2---:R-:W-:Y:S01]  /*59d0*/  PRMT R30, R13, 0x7632, R30 ;  /* 0x000076320d1e7816 */ /* 0x004fe2000000001e */
[----:B------:R-:W-:Y:S01]  /*59e0*/  STG.E.U16 desc[UR32][R40.64], R8 ;  /* 0x0000000828007986 */ /* 0x000fe2000c101520 */
[----:B------:R-:W-:-:S03]  /*59f0*/  PRMT R31, R14, 0x7632, R31 ;  /* 0x000076320e1f7816 */ /* 0x000fc6000000001f */
[----:B------:R-:W-:Y:S01]  /*5a00*/  STG.E.U16 desc[UR32][R42.64], R5 ;  /* 0x000000052a007986 */ /* 0x000fe2000c101520 */
[----:B0-----:R-:W-:-:S03]  /*5a10*/  PRMT R33, R15, 0x7632, R33 ;  /* 0x000076320f217816 */ /* 0x001fc60000000021 */
[----:B------:R-:W-:Y:S04]  /*5a20*/  STG.E.U16 desc[UR32][R44.64], R17 ;  /* 0x000000112c007986 */ /* 0x000fe8000c101520 */
[----:B------:R-:W-:Y:S04]  /*5a30*/  STG.E.U16 desc[UR32][R46.64], R6 ;  /* 0x000000062e007986 */ /* 0x000fe8000c101520 */
[----:B------:R-:W-:Y:S04]  /*5a40*/  STG.E.U16 desc[UR32][R48.64], R24 ;  /* 0x0000001830007986 */ /* 0x000fe8000c101520 */
[----:B------:R0:W-:Y:S04]  /*5a50*/  STG.E.U16 desc[UR32][R50.64], R7 ;  /* 0x0000000732007986 */ /* 0x0001e8000c101520 */
[----:B------:R-:W-:Y:S04]  /*5a60*/  STG.E.U16 desc[UR32][R52.64], R26 ;  /* 0x0000001a34007986 */ /* 0x000fe8000c101520 */
[----:B------:R-:W-:Y:S04]  /*5a70*/  STG.E.U16 desc[UR32][R54.64], R12 ;  /* 0x0000000c36007986 */ /* 0x000fe8000c101520 */
[----:B------:R-:W-:Y:S01]  /*5a80*/  STG.E.U16 desc[UR32][R56.64], R28 ;  /* 0x0000001c38007986 */ /* 0x000fe2000c101520 */
[----:B0-----:R-:W0:Y:S03]  /*5a90*/  LDC.64 R6, c[0x0][0x3a0] ;  /* 0x0000e800ff067b82 */ /* 0x001e260000000a00 */
[----:B------:R-:W-:Y:S04]  /*5aa0*/  STG.E.U16 desc[UR32][R58.64], R13 ;  /* 0x0000000d3a007986 */ /* 0x000fe8000c101520 */
[----:B------:R-:W-:Y:S04]  /*5ab0*/  STG.E.U16 desc[UR32][R60.64], R30 ;  /* 0x0000001e3c007986 */ /* 0x000fe8000c101520 */
[----:B------:R1:W-:Y:S04]  /*5ac0*/  STG.E.U16 desc[UR32][R2.64], R14 ;  /* 0x0000000e02007986 */ /* 0x0003e8000c101520 */
[----:B------:R-:W-:Y:S04]  /*5ad0*/  STG.E.U16 desc[UR32][R62.64], R31 ;  /* 0x0000001f3e007986 */ /* 0x000fe8000c101520 */
[----:B------:R-:W-:Y:S04]  /*5ae0*/  STG.E.U16 desc[UR32][R64.64], R15 ;  /* 0x0000000f40007986 */ /* 0x000fe8000c101520 */
[----:B------:R-:W-:Y:S01]  /*5af0*/  STG.E.U16 desc[UR32][R66.64], R33 ;  /* 0x0000002142007986 */ /* 0x000fe2000c101520 */
[----:B-1----:R-:W-:-:S02]  /*5b00*/  IMAD.SHL.U32 R3, R36, 0x4, RZ ;  /* 0x0000000424037824 */ /* 0x002fc400078e00ff */
[----:B------:R-:W-:Y:S01]  /*5b10*/  IMAD.HI R36, R36, 0x4, RZ ;  /* 0x0000000424247827 */ /* 0x000fe200078e02ff */
[----:B------:R-:W-:Y:S02]  /*5b20*/  BAR.SYNC.DEFER_BLOCKING 0x0 ;  /* 0x0000000000007b1d */ /* 0x000fe40000010000 */
[----:B0-----:R-:W-:-:S04]  /*5b30*/  IADD3 R2, P1, P2, R3, UR6, R6 ;  /* 0x0000000603027c10 */ /* 0x001fc8000fa3e006 */
[----:B------:R-:W-:Y:S01]  /*5b40*/  IADD3.X R3, PT, PT, R36, UR5, R7, P1, P2 ;  /* 0x0000000524037c10 */ /* 0x000fe20008fe4407 */
[----:B------:R-:W-:Y:S01]  /*5b50*/  STSM.16.M88 [R39], R16 ;  /* 0x0000001027007844 */ /* 0x000fe20000000000 */
[----:B------:R-:W-:Y:S06]  /*5b60*/  BAR.SYNC.DEFER_BLOCKING 0x0 ;  /* 0x0000000000007b1d */ /* 0x000fec0000010000 */
[----:B------:R-:W0:Y:S04]  /*5b70*/  LDSM.16.M88 R5, [R38+UR12] ;  /* 0x0000000c2605783b */ /* 0x000e280008000000 */
[----:B0-----:R0:W-:Y:S01]  /*5b80*/  @!P0 STG.E desc[UR32][R2.64], R5 ;  /* 0x0000000502008986 */ /* 0x0011e2000c101920 */
[----:B------:R-:W-:Y:S06]  /*5b90*/  BAR.SYNC.DEFER_BLOCKING 0x0 ;  /* 0x0000000000007b1d */ /* 0x000fec0000010000 */
[----:B------:R-:W-:Y:S05]  /*5ba0*/  BRA.U UP1, `(.L_x_22) ;  /* 0x0000000101a07547 */ /* 0x000fea000b800000 */
[----:B------:R-:W1:Y:S01]  /*5bb0*/  S2UR UR5, SR_CgaCtaId ;  /* 0x00000000000579c3 */ /* 0x000e620000008800 */
[----:B------:R-:W-:Y:S01]  /*5bc0*/  NOP ;  /* 0x0000000000007918 */ /* 0x000fe20000000000 */
[----:B------:R-:W-:Y:S01]  /*5bd0*/  UMOV UR4, 0x50 ;  /* 0x0000005000047882 */ /* 0x000fe20000000000 */
[----:B------:R-:W-:Y:S02]  /*5be0*/  IMAD.U32 R0, RZ, RZ, UR13 ;  /* 0x0000000dff007e24 */ /* 0x000fe4000f8e00ff */
[----:B0-----:R-:W-:Y:S02]  /*5bf0*/  IMAD.MOV.U32 R3, RZ, RZ, 0xf ;  /* 0x0000000fff037424 */ /* 0x001fe400078e00ff */
[----:B------:R-:W-:Y:S01]  /*5c00*/  IMAD.MOV.U32 R7, RZ, RZ, 0x1 ;  /* 0x00000001ff077424 */ /* 0x000fe200078e00ff */
[----:B------:R-:W-:-:S04]  /*5c10*/  LOP3.LUT R0, R0, 0xffff, RZ, 0xc0, !PT ;  /* 0x0000ffff00007812 */ /* 0x000fc800078ec0ff */
[----:B------:R-:W-:-:S05]  /*5c20*/  SHF.R.U32.HI R0, RZ, 0x5, R0 ;  /* 0x00000005ff007819 */ /* 0x000fca0000011600 */
[----:B------:R-:W-:Y:S01]  /*5c30*/  VIADD R2, R0, 0x10 ;  /* 0x0000001000027836 */ /* 0x000fe20000000000 */
[----:B------:R-:W-:Y:S01]  /*5c40*/  SHF.L.U32 R0, R3, R0, RZ ;  /* 0x0000000003007219 */ /* 0x000fe200000006ff */
[----:B-1----:R-:W-:-:S03]  /*5c50*/  ULEA UR6, UR5, UR4, 0x18 ;  /* 0x0000000405067291 */ /* 0x002fc6000f8ec0ff */
[----:B------:R-:W-:-:S04]  /*5c60*/  SHF.L.U32 R3, R7, R2, RZ ;  /* 0x0000000207037219 */ /* 0x000fc800000006ff */
[----:B------:R-:W-:Y:S02]  /*5c70*/  LOP3.LUT R0, R3, R0, RZ, 0xfc, !PT ;  /* 0x0000000003007212 */ /* 0x000fe400078efcff */
[----:B------:R-:W0:Y:S02]  /*5c80*/  LDS R5, [UR6] ;  /* 0x00000006ff057984 */ /* 0x000e240008000800 */
[C---:B------:R-:W-:Y:S02]  /*5c90*/  LOP3.LUT R2, R0.reuse, 0xffff, RZ, 0xc0, !PT ;  /* 0x0000ffff00027812 */ /* 0x040fe400078ec0ff */
[----:B0-----:R-:W-:-:S04]  /*5ca0*/  LOP3.LUT R3, R0, 0xffff, R5, 0x80, !PT ;  /* 0x0000ffff00037812 */ /* 0x001fc800078e8005 */
[----:B------:R-:W-:-:S13]  /*5cb0*/  ISETP.NE.AND P0, PT, R3, R2, PT ;  /* 0x000000020300720c */ /* 0x000fda0003f05270 */
[----:B------:R-:W-:Y:S05]  /*5cc0*/  @P0 BRA `(.L_x_23) ;  /* 0x0000000000500947 */ /* 0x000fea0003800000 */
[----:B------:R-:W-:Y:S02]  /*5cd0*/  SHF.R.U32.HI R5, RZ, 0x10, R5 ;  /* 0x00000010ff057819 */ /* 0x000fe40000011605 */
[----:B------:R-:W-:-:S04]  /*5ce0*/  SHF.R.U32.HI R2, RZ, 0x10, R0 ;  /* 0x00000010ff027819 */ /* 0x000fc80000011600 */
[----:B------:R-:W-:-:S04]  /*5cf0*/  LOP3.LUT R5, R5, R2, RZ, 0xc0, !PT ;  /* 0x0000000205057212 */ /* 0x000fc800078ec0ff */
[----:B------:R-:W-:-:S13]  /*5d00*/  ISETP.NE.AND P0, PT, R5, R2, PT ;  /* 0x000000020500720c */ /* 0x000fda0003f05270 */
[----:B------:R-:W-:Y:S05]  /*5d10*/  @P0 BRA `(.L_x_24) ;  /* 0x0000000000300947 */ /* 0x000fea0003800000 */
[----:B------:R-:W-:Y:S01]  /*5d20*/  R2UR UR4, R0 ;  /* 0x00000000000472ca */ /* 0x000fe200000e0000 */
[----:B------:R-:W-:Y:S01]  /*5d30*/  VOTEU.ANY UR5, UPT, PT ;  /* 0x0000000000057886 */ /* 0x000fe200038e0100 */
[----:B------:R-:W0:Y:S01]  /*5d40*/  S2R R0, SR_LANEID ;  /* 0x0000000000007919 */ /* 0x000e220000000000 */
[----:B------:R-:W-:-:S10]  /*5d50*/  UFLO.U32 UR5, UR5 ;  /* 0x00000005000572bd */ /* 0x000fd400080e0000 */
[----:B------:R-:W-:-:S06]  /*5d60*/  ULOP3.LUT UR4, URZ, UR4, URZ, 0x33, !UPT ;  /* 0x00000004ff047292 */ /* 0x000fcc000f8e33ff */
[----:B------:R-:W-:-:S04]  /*5d70*/  MOV R2, UR4 ;  /* 0x0000000400027c02 */ /* 0x000fc80008000f00 */
[----:B------:R-:W1:Y:S02]  /*5d80*/  REDUX UR7, R2 ;  /* 0x00000000020773c4 */ /* 0x000e640000000000 */
[----:B------:R2:W-:Y:S01]  /*5d90*/  UTCATOMSWS.AND URZ, UR4 ;  /* 0x0000000400ff79e3 */ /* 0x0005e20008000000 */
[----:B0-----:R-:W-:Y:S01]  /*5da0*/  ISETP.EQ.U32.AND P0, PT, R0, UR5, PT ;  /* 0x0000000500007c0c */ /* 0x001fe2000bf02070 */
[----:B-1----:R-:W-:-:S12]  /*5db0*/  IMAD.U32 R0, RZ, RZ, UR7 ;  /* 0x00000007ff007e24 */ /* 0x002fd8000f8e00ff */
[----:B------:R2:W-:Y:S01]  /*5dc0*/  @P0 ATOMS.AND RZ, [UR6], R0 ;  /* 0x00000000ffff098c */ /* 0x0005e2000a800006 */
[----:B------:R-:W-:Y:S05]  /*5dd0*/  BRA `(.L_x_22) ;  /* 0x0000000000147947 */ /* 0x000fea0003800000 */
.L_x_24:
[----:B------:R-:W-:-:S07]  /*5de0*/  MOV R2, 0x5e00 ;  /* 0x00005e0000027802 */ /* 0x000fce0000000f00 */
[----:B------:R-:W-:Y:S05]  /*5df0*/  CALL.REL.NOINC `($__internal_0_$__cuda_sm10x_tcgen05_guardrail_trap_col_being_dealloced_not_returned_by_alloc) ;  /* 0x0000000000447944 */ /* 0x000fea0003c00000 */
[----:B------:R-:W-:Y:S05]  /*5e00*/  BRA `(.L_x_22) ;  /* 0x0000000000087947 */ /* 0x000fea0003800000 */
.L_x_23:
[----:B------:R-:W-:-:S07]  /*5e10*/  MOV R2, 0x5e30 ;  /* 0x00005e3000027802 */ /* 0x000fce0000000f00 */
[----:B------:R-:W-:Y:S05]  /*5e20*/  CALL.REL.NOINC `($__internal_2_$__cuda_sm10x_tcgen05_guardrail_trap_unallocated_columns_being_dealloced) ;  /* 0x0000000000507944 */ /* 0x000fea0003c00000 */
.L_x_22:
[----:B------:R-:W-:Y:S01]  /*5e30*/  NOP ;  /* 0x0000000000007918 */ /* 0x000fe20000000000 */
[----:B--2---:R-:W-:Y:S05]  /*5e40*/  EXIT ;  /* 0x000000000000794d */ /* 0x004fea0003800000 */
.L_x_8:
[----:B------:R-:W1:Y:S02]  /*5e50*/  SYNCS.PHASECHK.TRANS64.TRYWAIT P2, [UR12+0x5000], RZ ;  /* 0x005000ffff0075a7 */ /* 0x000e64000804110c */
[----:B-1----:R-:W-:Y:S05]  /*5e60*/  @!P2 BRA `(.L_x_8) ;  /* 0xfffffffc00f8a947 */ /* 0x002fea000383ffff */
[----:B------:R-:W-:Y:S05]  /*5e70*/  BRA `(.L_x_7) ;  /* 0xffffffb800b87947 */ /* 0x000fea000383ffff */
.L_x_17:
[----:B------:R-:W2:Y:S02]  /*5e80*/  SYNCS.PHASECHK.TRANS64.TRYWAIT P0, [UR12+0x7010], RZ ;  /* 0x007010ffff0075a7 */ /* 0x000ea4000800110c */
[----:B--2---:R-:W-:Y:S05]  /*5e90*/  @!P0 BRA `(.L_x_17) ;  /* 0xfffffffc00f88947 */ /* 0x004fea000383ffff */
[----:B------:R-:W-:Y:S05]  /*5ea0*/  BRA `(.L_x_25) ;  /* 0xffffffd400347947 */ /* 0x000fea000383ffff */
.L_x_18:
[----:B------:R-:W2:Y:S02]  /*5eb0*/  SYNCS.PHASECHK.TRANS64.TRYWAIT P0, [UR50], R23 ;  /* 0x00000017ff0075a7 */ /* 0x000ea40008001132 */
[----:B--2---:R-:W-:Y:S05]  /*5ec0*/  @!P0 BRA `(.L_x_18) ;  /* 0xfffffffc00f88947 */ /* 0x004fea000383ffff */
[----:B------:R-:W-:Y:S05]  /*5ed0*/  BRA `(.L_x_26) ;  /* 0xffffffe000107947 */ /* 0x000fea000383ffff */
.L_x_21:
[----:B------:R-:W0:Y:S02]  /*5ee0*/  SYNCS.PHASECHK.TRANS64.TRYWAIT P0, [UR50], R4 ;  /* 0x00000004ff0075a7 */ /* 0x000e240008001132 */
[----:B0-----:R-:W-:Y:S05]  /*5ef0*/  @!P0 BRA `(.L_x_21) ;  /* 0xfffffffc00f88947 */ /* 0x001fea000383ffff */
[----:B------:R-:W-:Y:S05]  /*5f00*/  BRA `(.L_x_27) ;  /* 0xffffffe400c87947 */ /* 0x000fea000383ffff */
        .weak           $__internal_0_$__cuda_sm10x_tcgen05_guardrail_trap_col_being_dealloced_not_returned_by_alloc
        .type           $__internal_0_$__cuda_sm10x_tcgen05_guardrail_trap_col_being_dealloced_not_returned_by_alloc,@function
        .size           $__internal_0_$__cuda_sm10x_tcgen05_guardrail_trap_col_being_dealloced_not_returned_by_alloc,($__internal_1_$__cuda_sm10x_tcgen05_guardrail_trap_phase_invalid_during_alloc - $__internal_0_$__cuda_sm10x_tcgen05_guardrail_trap_col_being_dealloced_not_returned_by_alloc)
$__internal_0_$__cuda_sm10x_tcgen05_guardrail_trap_col_being_dealloced_not_returned_by_alloc:
[----:B------:R-:W-:Y:S05]  /*5f10*/  BPT.TRAP 0x1 ;  /* 0x000000040000795c */ /* 0x000fea0000300000 */
[----:B------:R-:W-:-:S04]  /*5f20*/  IMAD.MOV.U32 R3, RZ, RZ, 0x0 ;  /* 0x00000000ff037424 */ /* 0x000fc800078e00ff */
[----:B------:R-:W-:Y:S05]  /*5f30*/  RET.REL.NODEC R2 `(attn_fwd) ;  /* 0xffffffa002307950 */ /* 0x000fea0003c3ffff */
        .weak           $__internal_1_$__cuda_sm10x_tcgen05_guardrail_trap_phase_invalid_during_alloc
        .type           $__internal_1_$__cuda_sm10x_tcgen05_guardrail_trap_phase_invalid_during_alloc,@function
        .size           $__internal_1_$__cuda_sm10x_tcgen05_guardrail_trap_phase_invalid_during_alloc,($__internal_2_$__cuda_sm10x_tcgen05_guardrail_trap_unallocated_columns_being_dealloced - $__internal_1_$__cuda_sm10x_tcgen05_guardrail_trap_phase_invalid_during_alloc)
$__internal_1_$__cuda_sm10x_tcgen05_guardrail_trap_phase_invalid_during_alloc:
[----:B------:R-:W-:Y:S05]  /*5f40*/  BPT.TRAP 0x1 ;  /* 0x000000040000795c */ /* 0x000fea0000300000 */
[----:B------:R-:W-:-:S04]  /*5f50*/  IMAD.MOV.U32 R5, RZ, RZ, 0x0 ;  /* 0x00000000ff057424 */ /* 0x000fc800078e00ff */
[----:B------:R-:W-:Y:S05]  /*5f60*/  RET.REL.NODEC R4 `(attn_fwd) ;  /* 0xffffffa004247950 */ /* 0x000fea0003c3ffff */
        .weak           $__internal_2_$__cuda_sm10x_tcgen05_guardrail_trap_unallocated_columns_being_dealloced
        .type           $__internal_2_$__cuda_sm10x_tcgen05_guardrail_trap_unallocated_columns_being_dealloced,@function
        .size           $__internal_2_$__cuda_sm10x_tcgen05_guardrail_trap_unallocated_columns_being_dealloced,(.L_x_31 - $__internal_2_$__cuda_sm10x_tcgen05_guardrail_trap_unallocated_columns_being_dealloced)
$__internal_2_$__cuda_sm10x_tcgen05_guardrail_trap_unallocated_columns_being_dealloced:
[----:B------:R-:W-:Y:S05]  /*5f70*/  BPT.TRAP 0x1 ;  /* 0x000000040000795c */ /* 0x000fea0000300000 */
[----:B------:R-:W-:-:S04]  /*5f80*/  IMAD.MOV.U32 R3, RZ, RZ, 0x0 ;  /* 0x00000000ff037424 */ /* 0x000fc800078e00ff */
[----:B------:R-:W-:Y:S05]  /*5f90*/  RET.REL.NODEC R2 `(attn_fwd) ;  /* 0xffffffa002187950 */ /* 0x000fea0003c3ffff */
.L_x_28:
[----:B------:R-:W-:-:S00]  /*5fa0*/  BRA `(.L_x_28) ;  /* 0xfffffffc00fc7947 */ /* 0x000fc0000383ffff */
[----:B------:R-:W-:-:S00]  /*5fb0*/  NOP ;  /* 0x0000000000007918 */ /* 0x000fc00000000000 */
        /* <DEDUP_REMOVED lines=12> */
.L_x_31:


//--------------------- .nv.global.init           --------------------------
	.section	.nv.global.init,"aw",@progbits
.nv.global.init:
	.type		_$_str,@object
	.size		_$_str,(.L_3 - _$_str)
_$_str:
        /*0000*/ 	.byte	0x5f, 0x5f, 0x43, 0x55, 0x44, 0x41, 0x5f, 0x46, 0x54, 0x5a, 0x00
.L_3:


//--------------------- .nv.shared.attn_fwd       --------------------------
	.section	.nv.shared.attn_fwd,"aw",@nobits
	.sectionflags	@""
	.align	16
	.zero		1024


//--------------------- .nv.shared.reserved.0     --------------------------
	.section	.nv.shared.reserved.0,"aw",@nobits
	.align	8
	.weak		__nv_reservedSMEM_offset_0_alias
	.size		__nv_reservedSMEM_offset_0_alias, 0, 64
	.other		__nv_reservedSMEM_offset_0_alias,@"STO_CUDA_RESERVED_SHARED STV_DEFAULT"
__nv_reservedSMEM_offset_0_alias:
	.zero		0
.nv.shared.reserved.0:
	.zero		64
	.weak		__nv_reservedSMEM_allocation_phase
	.type		__nv_reservedSMEM_allocation_phase,@object
	.size		__nv_reservedSMEM_allocation_phase,(.L_0 - __nv_reservedSMEM_allocation_phase)
__nv_reservedSMEM_allocation_phase:
	.zero		1
.L_0:
	.zero		7
	.weak		__nv_reservedSMEM_devtool_atexit_pc
	.type		__nv_reservedSMEM_devtool_atexit_pc,@object
	.size		__nv_reservedSMEM_devtool_atexit_pc,(__nv_reservedSMEM_allocation_mask - __nv_reservedSMEM_devtool_atexit_pc)
__nv_reservedSMEM_devtool_atexit_pc:
	.zero		8
	.weak		__nv_reservedSMEM_allocation_mask
	.type		__nv_reservedSMEM_allocation_mask,@object
	.size		__nv_reservedSMEM_allocation_mask,(.L_2 - __nv_reservedSMEM_allocation_mask)
__nv_reservedSMEM_allocation_mask:
	.zero		4
.L_2:


//--------------------- .nv.constant0.attn_fwd    --------------------------
	.section	.nv.constant0.attn_fwd,"a",@progbits
	.sectionflags	@""
	.align	4
.nv.constant0.attn_fwd:
	.zero		1032


//--------------------- SYMBOLS --------------------------

	.type		.nv.reservedSmem.offset0,@object
	.size		.nv.reservedSmem.offset0,0x4
	.type		.nv.reservedSmem.cap,@object
	.size		.nv.reservedSmem.cap,0x4
